	.target	sm_90a

	.elftype	@"ET_EXEC"


//--------------------- .note.nv.tkinfo           --------------------------
	.section	.note.nv.tkinfo,"",@"SHT_NOTE"
	.sectionflags	@"SHF_NOTE_NV_TKINFO"
	.tkinfo
        /*0018*/ 	.word	0x00000002
        /*0030*/ 	.string	""
        /*0030*/ 	.string	"ptxas"
        /*0030*/ 	.string	"Cuda compilation tools, release 13.0, V13.0.88"
        /*0030*/ 	.string	"Build cuda_13.0.r13.0/compiler.36424714_0"
        /*0030*/ 	.string	"-arch sm_90a -m 64 "



//--------------------- .note.nv.cuinfo           --------------------------
	.section	.note.nv.cuinfo,"",@"SHT_NOTE"
	.sectionflags	@"SHF_NOTE_NV_CUINFO"
        /*0018*/ 	.short	0x0002
        /*001a*/ 	.short	0x005a
        /*001c*/ 	.short	0x0082
	.zero		2


//--------------------- .nv.info                  --------------------------
	.section	.nv.info,"",@"SHT_CUDA_INFO"
	.align	4


	//----- nvinfo : EIATTR_REGCOUNT
	.align		4
        /*0000*/ 	.byte	0x04, 0x2f
        /*0002*/ 	.short	(.L_15 - .L_14)
	.align		4
.L_14:
        /*0004*/ 	.word	index@(_ZN7cutlass13device_kernelINS_4gemm6kernel13GemmUniversalIN4cute5tupleIJiiiiEEENS1_10collective13CollectiveMmaINS1_34MainloopSm90TmaGmmaWarpSpecializedILi11ENS5_IJNS4_1CILi1EEENSA_ILi4EEESB_EEENS1_32KernelTmaWarpSpecializedPingpongEEENS5_IJNSA_ILi64EEENSA_ILi256EEESG_EEEaNS5_IJlSB_lEEEaSJ_NS4_8TiledMMAINS4_8MMA_AtomIJNS4_4SM904GMMA27MMA_64x256x32_S32S8S8_SS_TNEEEENS4_6LayoutINS5_IJSB_SB_SB_EEENS5_IJNSA_ILi0EEESS_SS_EEEEENS5_IJNS4_10UnderscoreESV_SV_EEEEENS4_23SM90_TMA_LOAD_MULTICASTENS4_14ComposedLayoutINS4_7SwizzleILi2ELi4ELi3EEENS4_18smem_ptr_flag_bitsILi8EEENSQ_INS5_IJNSA_ILi8EEESG_EEENS5_IJSG_SB_EEEEEEEvNS4_8identityENS4_13SM90_TMA_LOADES18_vS19_EENS_8epilogue10collective6detail29Sm90TmaWarpSpecializedAdapterINS1D_15DefaultEpilogueIaSJ_SJ_NS1C_6thread17LinearCombinationIaLi1EiiLNS1H_9ScaleType4KindE0ELNS_15FloatRoundStyleE2EaEENS1_15EpilogueDefaultEEEEEvvEEEEvNT_6ParamsE)
        /*0008*/ 	.word	0x000000a8


	//----- nvinfo : EIATTR_FRAME_SIZE
	.align		4
.L_15:
        /*000c*/ 	.byte	0x04, 0x11
        /*000e*/ 	.short	(.L_17 - .L_16)
	.align		4
.L_16:
        /*0010*/ 	.word	index@(_ZN7cutlass13device_kernelINS_4gemm6kernel13GemmUniversalIN4cute5tupleIJiiiiEEENS1_10collective13CollectiveMmaINS1_34MainloopSm90TmaGmmaWarpSpecializedILi11ENS5_IJNS4_1CILi1EEENSA_ILi4EEESB_EEENS1_32KernelTmaWarpSpecializedPingpongEEENS5_IJNSA_ILi64EEENSA_ILi256EEESG_EEEaNS5_IJlSB_lEEEaSJ_NS4_8TiledMMAINS4_8MMA_AtomIJNS4_4SM904GMMA27MMA_64x256x32_S32S8S8_SS_TNEEEENS4_6LayoutINS5_IJSB_SB_SB_EEENS5_IJNSA_ILi0EEESS_SS_EEEEENS5_IJNS4_10UnderscoreESV_SV_EEEEENS4_23SM90_TMA_LOAD_MULTICASTENS4_14ComposedLayoutINS4_7SwizzleILi2ELi4ELi3EEENS4_18smem_ptr_flag_bitsILi8EEENSQ_INS5_IJNSA_ILi8EEESG_EEENS5_IJSG_SB_EEEEEEEvNS4_8identityENS4_13SM90_TMA_LOADES18_vS19_EENS_8epilogue10collective6detail29Sm90TmaWarpSpecializedAdapterINS1D_15DefaultEpilogueIaSJ_SJ_NS1C_6thread17LinearCombinationIaLi1EiiLNS1H_9ScaleType4KindE0ELNS_15FloatRoundStyleE2EaEENS1_15EpilogueDefaultEEEEEvvEEEEvNT_6ParamsE)
        /*0014*/ 	.word	0x00000008


	//----- nvinfo : EIATTR_MIN_STACK_SIZE
	.align		4
.L_17:
        /*0018*/ 	.byte	0x04, 0x12
        /*001a*/ 	.short	(.L_19 - .L_18)
	.align		4
.L_18:
        /*001c*/ 	.word	index@(_ZN7cutlass13device_kernelINS_4gemm6kernel13GemmUniversalIN4cute5tupleIJiiiiEEENS1_10collective13CollectiveMmaINS1_34MainloopSm90TmaGmmaWarpSpecializedILi11ENS5_IJNS4_1CILi1EEENSA_ILi4EEESB_EEENS1_32KernelTmaWarpSpecializedPingpongEEENS5_IJNSA_ILi64EEENSA_ILi256EEESG_EEEaNS5_IJlSB_lEEEaSJ_NS4_8TiledMMAINS4_8MMA_AtomIJNS4_4SM904GMMA27MMA_64x256x32_S32S8S8_SS_TNEEEENS4_6LayoutINS5_IJSB_SB_SB_EEENS5_IJNSA_ILi0EEESS_SS_EEEEENS5_IJNS4_10UnderscoreESV_SV_EEEEENS4_23SM90_TMA_LOAD_MULTICASTENS4_14ComposedLayoutINS4_7SwizzleILi2ELi4ELi3EEENS4_18smem_ptr_flag_bitsILi8EEENSQ_INS5_IJNSA_ILi8EEESG_EEENS5_IJSG_SB_EEEEEEEvNS4_8identityENS4_13SM90_TMA_LOADES18_vS19_EENS_8epilogue10collective6detail29Sm90TmaWarpSpecializedAdapterINS1D_15DefaultEpilogueIaSJ_SJ_NS1C_6thread17LinearCombinationIaLi1EiiLNS1H_9ScaleType4KindE0ELNS_15FloatRoundStyleE2EaEENS1_15EpilogueDefaultEEEEEvvEEEEvNT_6ParamsE)
        /*0020*/ 	.word	0x00000008
.L_19:


//--------------------- .nv.compat                --------------------------
	.section	.nv.compat,"",@"SHT_CUDA_COMPAT_INFO"
	.align	4
        /*0000*/ 	.byte	0x02, 0x09, 0x01, 0x00, 0x02, 0x02, 0x04, 0x00, 0x02, 0x05, 0x05, 0x00, 0x03, 0x07, 0x01, 0x01
        /*0010*/ 	.byte	0x02, 0x03, 0x01, 0x00, 0x02, 0x06, 0x01, 0x00, 0x04, 0x0b, 0x08, 0x00, 0x00, 0x00, 0x00, 0x00
        /*0020*/ 	.byte	0x00, 0x00, 0x00, 0x00


//--------------------- .nv.info._ZN7cutlass13device_kernelINS_4gemm6kernel13GemmUniversalIN4cute5tupleIJiiiiEEENS1_10collective13CollectiveMmaINS1_34MainloopSm90TmaGmmaWarpSpecializedILi11ENS5_IJNS4_1CILi1EEENSA_ILi4EEESB_EEENS1_32KernelTmaWarpSpecializedPingpongEEENS5_IJNSA_ILi64EEENSA_ILi256EEESG_EEEaNS5_IJlSB_lEEEaSJ_NS4_8TiledMMAINS4_8MMA_AtomIJNS4_4SM904GMMA27MMA_64x256x32_S32S8S8_SS_TNEEEENS4_6LayoutINS5_IJSB_SB_SB_EEENS5_IJNSA_ILi0EEESS_SS_EEEEENS5_IJNS4_10UnderscoreESV_SV_EEEEENS4_23SM90_TMA_LOAD_MULTICASTENS4_14ComposedLayoutINS4_7SwizzleILi2ELi4ELi3EEENS4_18smem_ptr_flag_bitsILi8EEENSQ_INS5_IJNSA_ILi8EEESG_EEENS5_IJSG_SB_EEEEEEEvNS4_8identityENS4_13SM90_TMA_LOADES18_vS19_EENS_8epilogue10collective6detail29Sm90TmaWarpSpecializedAdapterINS1D_15DefaultEpilogueIaSJ_SJ_NS1C_6thread17LinearCombinationIaLi1EiiLNS1H_9ScaleType4KindE0ELNS_15FloatRoundStyleE2EaEENS1_15EpilogueDefaultEEEEEvvEEEEvNT_6ParamsE --------------------------
	.section	.nv.info._ZN7cutlass13device_kernelINS_4gemm6kernel13GemmUniversalIN4cute5tupleIJiiiiEEENS1_10collective13CollectiveMmaINS1_34MainloopSm90TmaGmmaWarpSpecializedILi11ENS5_IJNS4_1CILi1EEENSA_ILi4EEESB_EEENS1_32KernelTmaWarpSpecializedPingpongEEENS5_IJNSA_ILi64EEENSA_ILi256EEESG_EEEaNS5_IJlSB_lEEEaSJ_NS4_8TiledMMAINS4_8MMA_AtomIJNS4_4SM904GMMA27MMA_64x256x32_S32S8S8_SS_TNEEEENS4_6LayoutINS5_IJSB_SB_SB_EEENS5_IJNSA_ILi0EEESS_SS_EEEEENS5_IJNS4_10UnderscoreESV_SV_EEEEENS4_23SM90_TMA_LOAD_MULTICASTENS4_14ComposedLayoutINS4_7SwizzleILi2ELi4ELi3EEENS4_18smem_ptr_flag_bitsILi8EEENSQ_INS5_IJNSA_ILi8EEESG_EEENS5_IJSG_SB_EEEEEEEvNS4_8identityENS4_13SM90_TMA_LOADES18_vS19_EENS_8epilogue10collective6detail29Sm90TmaWarpSpecializedAdapterINS1D_15DefaultEpilogueIaSJ_SJ_NS1C_6thread17LinearCombinationIaLi1EiiLNS1H_9ScaleType4KindE0ELNS_15FloatRoundStyleE2EaEENS1_15EpilogueDefaultEEEEEvvEEEEvNT_6ParamsE,"",@"SHT_CUDA_INFO"
	.sectionflags	@""
	.align	4


	//----- nvinfo : EIATTR_CUDA_API_VERSION
	.align		4
        /*0000*/ 	.byte	0x04, 0x37
        /*0002*/ 	.short	(.L_21 - .L_20)
.L_20:
        /*0004*/ 	.word	0x00000082


	//----- nvinfo : EIATTR_KPARAM_INFO
	.align		4
.L_21:
        /*0008*/ 	.byte	0x04, 0x17
        /*000a*/ 	.short	(.L_23 - .L_22)
.L_22:
        /*000c*/ 	.word	0x00000000
        /*0010*/ 	.short	0x0000
        /*0012*/ 	.short	0x0070
        /*0014*/ 	.byte	0x00, 0xf0, 0x01, 0x10


	//----- nvinfo : EIATTR_SPARSE_MMA_MASK
	.align		4
.L_23:
        /*0018*/ 	.byte	0x03, 0x50
        /*001a*/ 	.short	0x0000


	//----- nvinfo : EIATTR_MAXREG_COUNT
	.align		4
        /*001c*/ 	.byte	0x03, 0x1b
        /*001e*/ 	.short	0x00a8


	//----- nvinfo : EIATTR_NUM_BARRIERS
	.align		4
        /*0020*/ 	.byte	0x02, 0x4c
        /*0022*/ 	.byte	0x01
	.zero		1


	//----- nvinfo : EIATTR_EXTERNS
	.align		4
        /*0024*/ 	.byte	0x04, 0x0f
        /*0026*/ 	.short	(.L_25 - .L_24)


	//   ....[0]....
	.align		4
.L_24:
        /*0028*/ 	.word	index@(__assertfail)


	//----- nvinfo : EIATTR_ANNOTATIONS
	.align		4
.L_25:
        /*002c*/ 	.byte	0x04, 0x55
        /*002e*/ 	.short	(.L_27 - .L_26)


	//   ....[0]....
.L_26:
        /*0030*/ 	.word	0x00000001
        /*0034*/ 	.byte	0x50, 0x0e, 0x00, 0x00, 0x01, 0x00, 0x00, 0x00, 0x50, 0x84, 0x00, 0x00, 0x01, 0x00, 0x00, 0x00
        /*0044*/ 	.byte	0xd0, 0x90, 0x00, 0x00


	//----- nvinfo : EIATTR_MERCURY_ISA_VERSION
	.align		4
.L_27:
        /*0048*/ 	.byte	0x03, 0x5f
        /*004a*/ 	.short	0x0101


	//----- nvinfo : EIATTR_INT_WARP_WIDE_INSTR_OFFSETS
	.align		4
        /*004c*/ 	.byte	0x04, 0x31
        /*004e*/ 	.short	(.L_29 - .L_28)


	//   ....[0]....
.L_28:
        /*0050*/ 	.word	0x000005a0


	//   ....[1]....
        /*0054*/ 	.word	0x000005e0


	//   ....[2]....
        /*0058*/ 	.word	0x00000720


	//   ....[3]....
        /*005c*/ 	.word	0x00000730


	//   ....[4]....
        /*0060*/ 	.word	0x00000750


	//   ....[5]....
        /*0064*/ 	.word	0x00000770


	//   ....[6]....
        /*0068*/ 	.word	0x00000820


	//   ....[7]....
        /*006c*/ 	.word	0x00000870


	//   ....[8]....
        /*0070*/ 	.word	0x00001ec0


	//----- nvinfo : EIATTR_COOP_GROUP_MASK_REGIDS
	.align		4
.L_29:
        /*0074*/ 	.byte	0x04, 0x29
        /*0076*/ 	.short	(.L_31 - .L_30)


	//   ....[0]....
.L_30:
        /*0078*/ 	.word	0xffffffff


	//   ....[1]....
        /*007c*/ 	.word	0xffffffff


	//   ....[2]....
        /*0080*/ 	.word	0xffffffff


	//   ....[3]....
        /*0084*/ 	.word	0xffffffff


	//   ....[4]....
        /*0088*/ 	.word	0xffffffff


	//   ....[5]....
        /*008c*/ 	.word	0xffffffff


	//   ....[6]....
        /*0090*/ 	.word	0xffffffff


	//----- nvinfo : EIATTR_COOP_GROUP_INSTR_OFFSETS
	.align		4
.L_31:
        /*0094*/ 	.byte	0x04, 0x28
        /*0096*/ 	.short	(.L_33 - .L_32)


	//   ....[0]....
.L_32:
        /*0098*/ 	.word	0x00000070


	//   ....[1]....
        /*009c*/ 	.word	0x00000080


	//   ....[2]....
        /*00a0*/ 	.word	0x00000140


	//   ....[3]....
        /*00a4*/ 	.word	0x000003e0


	//   ....[4]....
        /*00a8*/ 	.word	0x00000420


	//   ....[5]....
        /*00ac*/ 	.word	0x000008c0


	//   ....[6]....
        /*00b0*/ 	.word	0x000009f0


	//----- nvinfo : EIATTR_REG_RECONFIG
	.align		4
.L_33:
        /*00b4*/ 	.byte	0x01, 0x54
	.zero		2


	//----- nvinfo : EIATTR_SYSCALL_OFFSETS
	.align		4
        /*00b8*/ 	.byte	0x04, 0x46
        /*00ba*/ 	.short	(.L_35 - .L_34)


	//   ....[0]....
.L_34:
        /*00bc*/ 	.word	0x00001870


	//----- nvinfo : EIATTR_MBARRIER_INSTR_OFFSETS
	.align		4
.L_35:
        /*00c0*/ 	.byte	0x04, 0x39
        /*00c2*/ 	.short	(.L_37 - .L_36)


	//   ....[0]....
.L_36:
        /*00c4*/ 	.word	0x00000260
        /*00c8*/ 	.word	0x000000ff
        /*00cc*/ 	.word	0x00000000
        /*00d0*/ 	.short	0x0100
        /*00d2*/ 	.byte	0x08
	.zero		1


	//   ....[1]....
        /*00d4*/ 	.word	0x00000270
        /*00d8*/ 	.word	0x000000ff
        /*00dc*/ 	.word	0x00000058
        /*00e0*/ 	.short	0x0100
        /*00e2*/ 	.byte	0x08
	.zero		1


	//   ....[2]....
        /*00e4*/ 	.word	0x00000280
        /*00e8*/ 	.word	0x000000ff
        /*00ec*/ 	.word	0x00000008
        /*00f0*/ 	.short	0x0100
        /*00f2*/ 	.byte	0x08
	.zero		1


	//   ....[3]....
        /*00f4*/ 	.word	0x00000290
        /*00f8*/ 	.word	0x000000ff
        /*00fc*/ 	.word	0x00000060
        /*0100*/ 	.short	0x0100
        /*0102*/ 	.byte	0x08
	.zero		1


	//   ....[4]....
        /*0104*/ 	.word	0x000002a0
        /*0108*/ 	.word	0x000000ff
        /*010c*/ 	.word	0x00000010
        /*0110*/ 	.short	0x0100
        /*0112*/ 	.byte	0x08
	.zero		1


	//   ....[5]....
        /*0114*/ 	.word	0x000002b0
        /*0118*/ 	.word	0x000000ff
        /*011c*/ 	.word	0x00000068
        /*0120*/ 	.short	0x0100
        /*0122*/ 	.byte	0x08
	.zero		1


	//   ....[6]....
        /*0124*/ 	.word	0x000002c0
        /*0128*/ 	.word	0x000000ff
        /*012c*/ 	.word	0x00000018
        /*0130*/ 	.short	0x0100
        /*0132*/ 	.byte	0x08
	.zero		1


	//   ....[7]....
        /*0134*/ 	.word	0x000002d0
        /*0138*/ 	.word	0x000000ff
        /*013c*/ 	.word	0x00000070
        /*0140*/ 	.short	0x0100
        /*0142*/ 	.byte	0x08
	.zero		1


	//   ....[8]....
        /*0144*/ 	.word	0x000002e0
        /*0148*/ 	.word	0x000000ff
        /*014c*/ 	.word	0x00000020
        /*0150*/ 	.short	0x0100
        /*0152*/ 	.byte	0x08
	.zero		1


	//   ....[9]....
        /*0154*/ 	.word	0x000002f0
        /*0158*/ 	.word	0x000000ff
        /*015c*/ 	.word	0x00000078
        /*0160*/ 	.short	0x0100
        /*0162*/ 	.byte	0x08
	.zero		1


	//   ....[10]....
        /*0164*/ 	.word	0x00000300
        /*0168*/ 	.word	0x000000ff
        /*016c*/ 	.word	0x00000028
        /*0170*/ 	.short	0x0100
        /*0172*/ 	.byte	0x08
	.zero		1


	//   ....[11]....
        /*0174*/ 	.word	0x00000310
        /*0178*/ 	.word	0x000000ff
        /*017c*/ 	.word	0x00000080
        /*0180*/ 	.short	0x0100
        /*0182*/ 	.byte	0x08
	.zero		1


	//   ....[12]....
        /*0184*/ 	.word	0x00000320
        /*0188*/ 	.word	0x000000ff
        /*018c*/ 	.word	0x00000030
        /*0190*/ 	.short	0x0100
        /*0192*/ 	.byte	0x08
	.zero		1


	//   ....[13]....
        /*0194*/ 	.word	0x00000330
        /*0198*/ 	.word	0x000000ff
        /*019c*/ 	.word	0x00000088
        /*01a0*/ 	.short	0x0100
        /*01a2*/ 	.byte	0x08
	.zero		1


	//   ....[14]....
        /*01a4*/ 	.word	0x00000340
        /*01a8*/ 	.word	0x000000ff
        /*01ac*/ 	.word	0x00000038
        /*01b0*/ 	.short	0x0100
        /*01b2*/ 	.byte	0x08
	.zero		1


	//   ....[15]....
        /*01b4*/ 	.word	0x00000350
        /*01b8*/ 	.word	0x000000ff
        /*01bc*/ 	.word	0x00000090
        /*01c0*/ 	.short	0x0100
        /*01c2*/ 	.byte	0x08
	.zero		1


	//   ....[16]....
        /*01c4*/ 	.word	0x00000360
        /*01c8*/ 	.word	0x000000ff
        /*01cc*/ 	.word	0x00000040
        /*01d0*/ 	.short	0x0100
        /*01d2*/ 	.byte	0x08
	.zero		1


	//   ....[17]....
        /*01d4*/ 	.word	0x00000370
        /*01d8*/ 	.word	0x000000ff
        /*01dc*/ 	.word	0x00000098
        /*01e0*/ 	.short	0x0100
        /*01e2*/ 	.byte	0x08
	.zero		1


	//   ....[18]....
        /*01e4*/ 	.word	0x00000380
        /*01e8*/ 	.word	0x000000ff
        /*01ec*/ 	.word	0x00000048
        /*01f0*/ 	.short	0x0100
        /*01f2*/ 	.byte	0x08
	.zero		1


	//   ....[19]....
        /*01f4*/ 	.word	0x00000390
        /*01f8*/ 	.word	0x000000ff
        /*01fc*/ 	.word	0x000000a0
        /*0200*/ 	.short	0x0100
        /*0202*/ 	.byte	0x08
	.zero		1


	//   ....[20]....
        /*0204*/ 	.word	0x000003a0
        /*0208*/ 	.word	0x000000ff
        /*020c*/ 	.word	0x00000050
        /*0210*/ 	.short	0x0100
        /*0212*/ 	.byte	0x08
	.zero		1


	//   ....[21]....
        /*0214*/ 	.word	0x000003b0
        /*0218*/ 	.word	0x000000ff
        /*021c*/ 	.word	0x000000a8
        /*0220*/ 	.short	0x0100
        /*0222*/ 	.byte	0x08
	.zero		1


	//   ....[22]....
        /*0224*/ 	.word	0x000008a0
        /*0228*/ 	.word	0x000000ff
        /*022c*/ 	.word	0x000000e0
        /*0230*/ 	.short	0x0100
        /*0232*/ 	.byte	0x08
	.zero		1


	//   ....[23]....
        /*0234*/ 	.word	0x00000940
        /*0238*/ 	.word	0x000000ff
        /*023c*/ 	.word	0x000000e8
        /*0240*/ 	.short	0x0100
        /*0242*/ 	.byte	0x08
	.zero		1


	//   ....[24]....
        /*0244*/ 	.word	0x00000970
        /*0248*/ 	.word	0x000000ff
        /*024c*/ 	.word	0x000000c0
        /*0250*/ 	.short	0x0100
        /*0252*/ 	.byte	0x09
	.zero		1


	//   ....[25]....
        /*0254*/ 	.word	0x00000980
        /*0258*/ 	.word	0x000000ff
        /*025c*/ 	.word	0x000000c8
        /*0260*/ 	.short	0x0100
        /*0262*/ 	.byte	0x09
	.zero		1


	//   ....[26]....
        /*0264*/ 	.word	0x00000990
        /*0268*/ 	.word	0x000000ff
        /*026c*/ 	.word	0x000000d0
        /*0270*/ 	.short	0x0100
        /*0272*/ 	.byte	0x09
	.zero		1


	//   ....[27]....
        /*0274*/ 	.word	0x000009a0
        /*0278*/ 	.word	0x000000ff
        /*027c*/ 	.word	0x000000d8
        /*0280*/ 	.short	0x0100
        /*0282*/ 	.byte	0x09
	.zero		1


	//   ....[28]....
        /*0284*/ 	.word	0x00001750
        /*0288*/ 	.word	0x000000a1
        /*028c*/ 	.word	0x00000000
        /*0290*/ 	.short	0x010a
        /*0292*/ 	.byte	0x2a
	.zero		1


	//   ....[29]....
        /*0294*/ 	.word	0x00001900
        /*0298*/ 	.word	0x00000003
        /*029c*/ 	.word	0x00000000
        /*02a0*/ 	.short	0x010a
        /*02a2*/ 	.byte	0x3f
	.zero		1


	//   ....[30]....
        /*02a4*/ 	.word	0x00001960
        /*02a8*/ 	.word	0x00000003
        /*02ac*/ 	.word	0x00000000
        /*02b0*/ 	.short	0x010a
        /*02b2*/ 	.byte	0x3f
	.zero		1


	//   ....[31]....
        /*02b4*/ 	.word	0x00001bc0
        /*02b8*/ 	.word	0x000000ff
        /*02bc*/ 	.word	0x00000000
        /*02c0*/ 	.short	0x010a
        /*02c2*/ 	.byte	0x04
	.zero		1


	//   ....[32]....
        /*02c4*/ 	.word	0x00001c00
        /*02c8*/ 	.word	0x000000ff
        /*02cc*/ 	.word	0x00000000
        /*02d0*/ 	.short	0x010a
        /*02d2*/ 	.byte	0x04
	.zero		1


	//   ....[33]....
        /*02d4*/ 	.word	0x00001d60
        /*02d8*/ 	.word	0x00000005
        /*02dc*/ 	.word	0x00000000
        /*02e0*/ 	.short	0x0101
        /*02e2*/ 	.byte	0x3f
	.zero		1


	//   ....[34]....
        /*02e4*/ 	.word	0x00001e60
        /*02e8*/ 	.word	0x000000a0
        /*02ec*/ 	.word	0x00000000
        /*02f0*/ 	.short	0x0101
        /*02f2*/ 	.byte	0x2d
	.zero		1


	//   ....[35]....
        /*02f4*/ 	.word	0x00001f60
        /*02f8*/ 	.word	0x00000003
        /*02fc*/ 	.word	0x00000000
        /*0300*/ 	.short	0x0101
        /*0302*/ 	.byte	0x3f
	.zero		1


	//   ....[36]....
        /*0304*/ 	.word	0x00002020
        /*0308*/ 	.word	0x000000a1
        /*030c*/ 	.word	0x00000010
        /*0310*/ 	.short	0x010a
        /*0312*/ 	.byte	0x2a
	.zero		1


	//   ....[37]....
        /*0314*/ 	.word	0x00008470
        /*0318*/ 	.word	0x000000a2
        /*031c*/ 	.word	0x00000000
        /*0320*/ 	.short	0x0101
        /*0322*/ 	.byte	0x2d
	.zero		1


	//   ....[38]....
        /*0324*/ 	.word	0x00008e20
        /*0328*/ 	.word	0x0000000d
        /*032c*/ 	.word	0x00000058
        /*0330*/ 	.short	0x010a
        /*0332*/ 	.byte	0x3f
	.zero		1


	//   ....[39]....
        /*0334*/ 	.word	0x000091e0
        /*0338*/ 	.word	0x00000005
        /*033c*/ 	.word	0x000000e8
        /*0340*/ 	.short	0x0101
        /*0342*/ 	.byte	0x3f
	.zero		1


	//   ....[40]....
        /*0344*/ 	.word	0x00009970
        /*0348*/ 	.word	0x00000007
        /*034c*/ 	.word	0x00000000
        /*0350*/ 	.short	0x010a
        /*0352*/ 	.byte	0x3f
	.zero		1


	//   ....[41]....
        /*0354*/ 	.word	0x000099f0
        /*0358*/ 	.word	0x00000008
        /*035c*/ 	.word	0x00000000
        /*0360*/ 	.short	0x010a
        /*0362*/ 	.byte	0x3f
	.zero		1


	//   ....[42]....
        /*0364*/ 	.word	0x00009a80
        /*0368*/ 	.word	0x00000009
        /*036c*/ 	.word	0x00000000
        /*0370*/ 	.short	0x010a
        /*0372*/ 	.byte	0x3f
	.zero		1


	//   ....[43]....
        /*0374*/ 	.word	0x00009b10
        /*0378*/ 	.word	0x00000008
        /*037c*/ 	.word	0x00000000
        /*0380*/ 	.short	0x010a
        /*0382*/ 	.byte	0x3f
	.zero		1


	//   ....[44]....
        /*0384*/ 	.word	0x00009ba0
        /*0388*/ 	.word	0x00000009
        /*038c*/ 	.word	0x00000000
        /*0390*/ 	.short	0x010a
        /*0392*/ 	.byte	0x3f
	.zero		1


	//   ....[45]....
        /*0394*/ 	.word	0x00009c30
        /*0398*/ 	.word	0x00000008
        /*039c*/ 	.word	0x00000000
        /*03a0*/ 	.short	0x010a
        /*03a2*/ 	.byte	0x3f
	.zero		1


	//   ....[46]....
        /*03a4*/ 	.word	0x00009cc0
        /*03a8*/ 	.word	0x00000009
        /*03ac*/ 	.word	0x00000000
        /*03b0*/ 	.short	0x010a
        /*03b2*/ 	.byte	0x3f
	.zero		1


	//   ....[47]....
        /*03b4*/ 	.word	0x00009d50
        /*03b8*/ 	.word	0x00000008
        /*03bc*/ 	.word	0x00000000
        /*03c0*/ 	.short	0x010a
        /*03c2*/ 	.byte	0x3f
	.zero		1


	//   ....[48]....
        /*03c4*/ 	.word	0x00009de0
        /*03c8*/ 	.word	0x00000009
        /*03cc*/ 	.word	0x00000000
        /*03d0*/ 	.short	0x010a
        /*03d2*/ 	.byte	0x3f
	.zero		1


	//   ....[49]....
        /*03d4*/ 	.word	0x00009e70
        /*03d8*/ 	.word	0x00000006
        /*03dc*/ 	.word	0x00000000
        /*03e0*/ 	.short	0x010a
        /*03e2*/ 	.byte	0x3f
	.zero		1


	//   ....[50]....
        /*03e4*/ 	.word	0x00009f00
        /*03e8*/ 	.word	0x00000003
        /*03ec*/ 	.word	0x00000000
        /*03f0*/ 	.short	0x010a
        /*03f2*/ 	.byte	0x3f
	.zero		1


	//   ....[51]....
        /*03f4*/ 	.word	0x00009f60
        /*03f8*/ 	.word	0x0000009f
        /*03fc*/ 	.word	0x00000000
        /*0400*/ 	.short	0x010a
        /*0402*/ 	.byte	0x3f
	.zero		1


	//   ....[52]....
        /*0404*/ 	.word	0x00009fb0
        /*0408*/ 	.word	0x00000003
        /*040c*/ 	.word	0x00000000
        /*0410*/ 	.short	0x010a
        /*0412*/ 	.byte	0x3f
	.zero		1


	//   ....[53]....
        /*0414*/ 	.word	0x0000a010
        /*0418*/ 	.word	0x00000005
        /*041c*/ 	.word	0x00000000
        /*0420*/ 	.short	0x010a
        /*0422*/ 	.byte	0x3f
	.zero		1


	//   ....[54]....
        /*0424*/ 	.word	0x0000a060
        /*0428*/ 	.word	0x0000009f
        /*042c*/ 	.word	0x00000010
        /*0430*/ 	.short	0x010a
        /*0432*/ 	.byte	0x3f
	.zero		1


	//   ....[55]....
        /*0434*/ 	.word	0x0000a130
        /*0438*/ 	.word	0x0000000d
        /*043c*/ 	.word	0x00000058
        /*0440*/ 	.short	0x010a
        /*0442*/ 	.byte	0x3f
	.zero		1


	//   ....[56]....
        /*0444*/ 	.word	0x0000a200
        /*0448*/ 	.word	0x00000007
        /*044c*/ 	.word	0x00000000
        /*0450*/ 	.short	0x010a
        /*0452*/ 	.byte	0x3f
	.zero		1


	//   ....[57]....
        /*0454*/ 	.word	0x0000a250
        /*0458*/ 	.word	0x00000008
        /*045c*/ 	.word	0x00000000
        /*0460*/ 	.short	0x010a
        /*0462*/ 	.byte	0x3f
	.zero		1


	//   ....[58]....
        /*0464*/ 	.word	0x0000a2a0
        /*0468*/ 	.word	0x00000009
        /*046c*/ 	.word	0x00000000
        /*0470*/ 	.short	0x010a
        /*0472*/ 	.byte	0x3f
	.zero		1


	//   ....[59]....
        /*0474*/ 	.word	0x0000a2f0
        /*0478*/ 	.word	0x00000008
        /*047c*/ 	.word	0x00000000
        /*0480*/ 	.short	0x010a
        /*0482*/ 	.byte	0x3f
	.zero		1


	//   ....[60]....
        /*0484*/ 	.word	0x0000a340
        /*0488*/ 	.word	0x00000009
        /*048c*/ 	.word	0x00000000
        /*0490*/ 	.short	0x010a
        /*0492*/ 	.byte	0x3f
	.zero		1


	//   ....[61]....
        /*0494*/ 	.word	0x0000a390
        /*0498*/ 	.word	0x00000008
        /*049c*/ 	.word	0x00000000
        /*04a0*/ 	.short	0x010a
        /*04a2*/ 	.byte	0x3f
	.zero		1


	//   ....[62]....
        /*04a4*/ 	.word	0x0000a3e0
        /*04a8*/ 	.word	0x00000009
        /*04ac*/ 	.word	0x00000000
        /*04b0*/ 	.short	0x010a
        /*04b2*/ 	.byte	0x3f
	.zero		1


	//   ....[63]....
        /*04b4*/ 	.word	0x0000a430
        /*04b8*/ 	.word	0x00000008
        /*04bc*/ 	.word	0x00000000
        /*04c0*/ 	.short	0x010a
        /*04c2*/ 	.byte	0x3f
	.zero		1


	//   ....[64]....
        /*04c4*/ 	.word	0x0000a480
        /*04c8*/ 	.word	0x00000009
        /*04cc*/ 	.word	0x00000000
        /*04d0*/ 	.short	0x010a
        /*04d2*/ 	.byte	0x3f
	.zero		1


	//   ....[65]....
        /*04d4*/ 	.word	0x0000a4d0
        /*04d8*/ 	.word	0x00000006
        /*04dc*/ 	.word	0x00000000
        /*04e0*/ 	.short	0x010a
        /*04e2*/ 	.byte	0x3f
	.zero		1


	//----- nvinfo : EIATTR_NUM_MBARRIERS
	.align		4
.L_37:
        /*04e4*/ 	.byte	0x03, 0x38
        /*04e6*/ 	.short	0x001c


	//----- nvinfo : EIATTR_EXIT_INSTR_OFFSETS
	.align		4
        /*04e8*/ 	.byte	0x04, 0x1c
        /*04ea*/ 	.short	(.L_39 - .L_38)


	//   ....[0]....
.L_38:
        /*04ec*/ 	.word	0x00001490


	//   ....[1]....
        /*04f0*/ 	.word	0x000014f0


	//   ....[2]....
        /*04f4*/ 	.word	0x00008b00


	//   ....[3]....
        /*04f8*/ 	.word	0x00008b30


	//   ....[4]....
        /*04fc*/ 	.word	0x00009f50


	//----- nvinfo : EIATTR_MAX_THREADS
	.align		4
.L_39:
        /*0500*/ 	.byte	0x04, 0x05
        /*0502*/ 	.short	(.L_41 - .L_40)
.L_40:
        /*0504*/ 	.word	0x00000180
        /*0508*/ 	.word	0x00000001
        /*050c*/ 	.word	0x00000001


	//----- nvinfo : EIATTR_CRS_STACK_SIZE
	.align		4
.L_41:
        /*0510*/ 	.byte	0x04, 0x1e
        /*0512*/ 	.short	(.L_43 - .L_42)
.L_42:
        /*0514*/ 	.word	0x00000000


	//----- nvinfo : EIATTR_CBANK_PARAM_SIZE
	.align		4
.L_43:
        /*0518*/ 	.byte	0x03, 0x19
        /*051a*/ 	.short	0x0470


	//----- nvinfo : EIATTR_PARAM_CBANK
	.align		4
        /*051c*/ 	.byte	0x04, 0x0a
        /*051e*/ 	.short	(.L_45 - .L_44)
	.align		4
.L_44:
        /*0520*/ 	.word	index@(.nv.constant0._ZN7cutlass13device_kernelINS_4gemm6kernel13GemmUniversalIN4cute5tupleIJiiiiEEENS1_10collective13CollectiveMmaINS1_34MainloopSm90TmaGmmaWarpSpecializedILi11ENS5_IJNS4_1CILi1EEENSA_ILi4EEESB_EEENS1_32KernelTmaWarpSpecializedPingpongEEENS5_IJNSA_ILi64EEENSA_ILi256EEESG_EEEaNS5_IJlSB_lEEEaSJ_NS4_8TiledMMAINS4_8MMA_AtomIJNS4_4SM904GMMA27MMA_64x256x32_S32S8S8_SS_TNEEEENS4_6LayoutINS5_IJSB_SB_SB_EEENS5_IJNSA_ILi0EEESS_SS_EEEEENS5_IJNS4_10UnderscoreESV_SV_EEEEENS4_23SM90_TMA_LOAD_MULTICASTENS4_14ComposedLayoutINS4_7SwizzleILi2ELi4ELi3EEENS4_18smem_ptr_flag_bitsILi8EEENSQ_INS5_IJNSA_ILi8EEESG_EEENS5_IJSG_SB_EEEEEEEvNS4_8identityENS4_13SM90_TMA_LOADES18_vS19_EENS_8epilogue10collective6detail29Sm90TmaWarpSpecializedAdapterINS1D_15DefaultEpilogueIaSJ_SJ_NS1C_6thread17LinearCombinationIaLi1EiiLNS1H_9ScaleType4KindE0ELNS_15FloatRoundStyleE2EaEENS1_15EpilogueDefaultEEEEEvvEEEEvNT_6ParamsE)
        /*0524*/ 	.short	0x0210
        /*0526*/ 	.short	0x0470


	//----- nvinfo : EIATTR_SW_WAR
	.align		4
.L_45:
        /*0528*/ 	.byte	0x04, 0x36
        /*052a*/ 	.short	(.L_47 - .L_46)
.L_46:
        /*052c*/ 	.word	0x00000008
.L_47:


//--------------------- .nv.callgraph             --------------------------
	.section	.nv.callgraph,"",@"SHT_CUDA_CALLGRAPH"
	.align	4
	.sectionentsize	8
	.align		4
        /*0000*/ 	.word	0x00000000
	.align		4
        /*0004*/ 	.word	0xffffffff
	.align		4
        /*0008*/ 	.word	index@(_ZN7cutlass13device_kernelINS_4gemm6kernel13GemmUniversalIN4cute5tupleIJiiiiEEENS1_10collective13CollectiveMmaINS1_34MainloopSm90TmaGmmaWarpSpecializedILi11ENS5_IJNS4_1CILi1EEENSA_ILi4EEESB_EEENS1_32KernelTmaWarpSpecializedPingpongEEENS5_IJNSA_ILi64EEENSA_ILi256EEESG_EEEaNS5_IJlSB_lEEEaSJ_NS4_8TiledMMAINS4_8MMA_AtomIJNS4_4SM904GMMA27MMA_64x256x32_S32S8S8_SS_TNEEEENS4_6LayoutINS5_IJSB_SB_SB_EEENS5_IJNSA_ILi0EEESS_SS_EEEEENS5_IJNS4_10UnderscoreESV_SV_EEEEENS4_23SM90_TMA_LOAD_MULTICASTENS4_14ComposedLayoutINS4_7SwizzleILi2ELi4ELi3EEENS4_18smem_ptr_flag_bitsILi8EEENSQ_INS5_IJNSA_ILi8EEESG_EEENS5_IJSG_SB_EEEEEEEvNS4_8identityENS4_13SM90_TMA_LOADES18_vS19_EENS_8epilogue10collective6detail29Sm90TmaWarpSpecializedAdapterINS1D_15DefaultEpilogueIaSJ_SJ_NS1C_6thread17LinearCombinationIaLi1EiiLNS1H_9ScaleType4KindE0ELNS_15FloatRoundStyleE2EaEENS1_15EpilogueDefaultEEEEEvvEEEEvNT_6ParamsE)
	.align		4
        /*000c*/ 	.word	index@(__assertfail)
	.align		4
        /*0010*/ 	.word	0x00000000
	.align		4
        /*0014*/ 	.word	0xfffffffe
	.align		4
        /*0018*/ 	.word	0x00000000
	.align		4
        /*001c*/ 	.word	0xfffffffd
	.align		4
        /*0020*/ 	.word	0x00000000
	.align		4
        /*0024*/ 	.word	0xfffffffc


//--------------------- .nv.constant4             --------------------------
	.section	.nv.constant4,"a",@progbits
	.align	8
	.align		8
.nv.constant4:
        /*0000*/ 	.dword	__assertfail
	.align		8
        /*0008*/ 	.dword	__unnamed_1
	.align		8
        /*0010*/ 	.dword	_ZN40_INTERNAL_f9aa12ef_4_k_cu_df6f86ca_299834cuda3std3__45__cpo5beginE
	.align		8
        /*0018*/ 	.dword	_ZN40_INTERNAL_f9aa12ef_4_k_cu_df6f86ca_299834cuda3std3__45__cpo3endE
	.align		8
        /*0020*/ 	.dword	_ZN40_INTERNAL_f9aa12ef_4_k_cu_df6f86ca_299834cuda3std3__45__cpo6cbeginE
	.align		8
        /*0028*/ 	.dword	_ZN40_INTERNAL_f9aa12ef_4_k_cu_df6f86ca_299834cuda3std3__45__cpo4cendE
	.align		8
        /*0030*/ 	.dword	_ZN40_INTERNAL_f9aa12ef_4_k_cu_df6f86ca_299834cuda3std3__442_GLOBAL__N__f9aa12ef_4_k_cu_df6f86ca_299836ignoreE
	.align		8
        /*0038*/ 	.dword	_ZN40_INTERNAL_f9aa12ef_4_k_cu_df6f86ca_299834cuda3std3__419piecewise_constructE
	.align		8
        /*0040*/ 	.dword	_ZN40_INTERNAL_f9aa12ef_4_k_cu_df6f86ca_299834cuda3std3__48in_placeE
	.align		8
        /*0048*/ 	.dword	_ZN40_INTERNAL_f9aa12ef_4_k_cu_df6f86ca_299834cuda3std6ranges3__45__cpo4swapE
	.align		8
        /*0050*/ 	.dword	_ZN40_INTERNAL_f9aa12ef_4_k_cu_df6f86ca_299834cuda3std6ranges3__45__cpo9iter_moveE
	.align		8
        /*0058*/ 	.dword	_ZN40_INTERNAL_f9aa12ef_4_k_cu_df6f86ca_299834cute7productE
	.align		8
        /*0060*/ 	.dword	_ZN40_INTERNAL_f9aa12ef_4_k_cu_df6f86ca_299834cute1_E
	.align		8
        /*0068*/ 	.dword	$str$22
	.align		8
        /*0070*/ 	.dword	$str$23


//--------------------- .text._ZN7cutlass13device_kernelINS_4gemm6kernel13GemmUniversalIN4cute5tupleIJiiiiEEENS1_10collective13CollectiveMmaINS1_34MainloopSm90TmaGmmaWarpSpecializedILi11ENS5_IJNS4_1CILi1EEENSA_ILi4EEESB_EEENS1_32KernelTmaWarpSpecializedPingpongEEENS5_IJNSA_ILi64EEENSA_ILi256EEESG_EEEaNS5_IJlSB_lEEEaSJ_NS4_8TiledMMAINS4_8MMA_AtomIJNS4_4SM904GMMA27MMA_64x256x32_S32S8S8_SS_TNEEEENS4_6LayoutINS5_IJSB_SB_SB_EEENS5_IJNSA_ILi0EEESS_SS_EEEEENS5_IJNS4_10UnderscoreESV_SV_EEEEENS4_23SM90_TMA_LOAD_MULTICASTENS4_14ComposedLayoutINS4_7SwizzleILi2ELi4ELi3EEENS4_18smem_ptr_flag_bitsILi8EEENSQ_INS5_IJNSA_ILi8EEESG_EEENS5_IJSG_SB_EEEEEEEvNS4_8identityENS4_13SM90_TMA_LOADES18_vS19_EENS_8epilogue10collective6detail29Sm90TmaWarpSpecializedAdapterINS1D_15DefaultEpilogueIaSJ_SJ_NS1C_6thread17LinearCombinationIaLi1EiiLNS1H_9ScaleType4KindE0ELNS_15FloatRoundStyleE2EaEENS1_15EpilogueDefaultEEEEEvvEEEEvNT_6ParamsE --------------------------
	.section	.text._ZN7cutlass13device_kernelINS_4gemm6kernel13GemmUniversalIN4cute5tupleIJiiiiEEENS1_10collective13CollectiveMmaINS1_34MainloopSm90TmaGmmaWarpSpecializedILi11ENS5_IJNS4_1CILi1EEENSA_ILi4EEESB_EEENS1_32KernelTmaWarpSpecializedPingpongEEENS5_IJNSA_ILi64EEENSA_ILi256EEESG_EEEaNS5_IJlSB_lEEEaSJ_NS4_8TiledMMAINS4_8MMA_AtomIJNS4_4SM904GMMA27MMA_64x256x32_S32S8S8_SS_TNEEEENS4_6LayoutINS5_IJSB_SB_SB_EEENS5_IJNSA_ILi0EEESS_SS_EEEEENS5_IJNS4_10UnderscoreESV_SV_EEEEENS4_23SM90_TMA_LOAD_MULTICASTENS4_14ComposedLayoutINS4_7SwizzleILi2ELi4ELi3EEENS4_18smem_ptr_flag_bitsILi8EEENSQ_INS5_IJNSA_ILi8EEESG_EEENS5_IJSG_SB_EEEEEEEvNS4_8identityENS4_13SM90_TMA_LOADES18_vS19_EENS_8epilogue10collective6detail29Sm90TmaWarpSpecializedAdapterINS1D_15DefaultEpilogueIaSJ_SJ_NS1C_6thread17LinearCombinationIaLi1EiiLNS1H_9ScaleType4KindE0ELNS_15FloatRoundStyleE2EaEENS1_15EpilogueDefaultEEEEEvvEEEEvNT_6ParamsE,"ax",@progbits
	.align	128
.text._ZN7cutlass13device_kernelINS_4gemm6kernel13GemmUniversalIN4cute5tupleIJiiiiEEENS1_10collective13CollectiveMmaINS1_34MainloopSm90TmaGmmaWarpSpecializedILi11ENS5_IJNS4_1CILi1EEENSA_ILi4EEESB_EEENS1_32KernelTmaWarpSpecializedPingpongEEENS5_IJNSA_ILi64EEENSA_ILi256EEESG_EEEaNS5_IJlSB_lEEEaSJ_NS4_8TiledMMAINS4_8MMA_AtomIJNS4_4SM904GMMA27MMA_64x256x32_S32S8S8_SS_TNEEEENS4_6LayoutINS5_IJSB_SB_SB_EEENS5_IJNSA_ILi0EEESS_SS_EEEEENS5_IJNS4_10UnderscoreESV_SV_EEEEENS4_23SM90_TMA_LOAD_MULTICASTENS4_14ComposedLayoutINS4_7SwizzleILi2ELi4ELi3EEENS4_18smem_ptr_flag_bitsILi8EEENSQ_INS5_IJNSA_ILi8EEESG_EEENS5_IJSG_SB_EEEEEEEvNS4_8identityENS4_13SM90_TMA_LOADES18_vS19_EENS_8epilogue10collective6detail29Sm90TmaWarpSpecializedAdapterINS1D_15DefaultEpilogueIaSJ_SJ_NS1C_6thread17LinearCombinationIaLi1EiiLNS1H_9ScaleType4KindE0ELNS_15FloatRoundStyleE2EaEENS1_15EpilogueDefaultEEEEEvvEEEEvNT_6ParamsE:
        .type           _ZN7cutlass13device_kernelINS_4gemm6kernel13GemmUniversalIN4cute5tupleIJiiiiEEENS1_10collective13CollectiveMmaINS1_34MainloopSm90TmaGmmaWarpSpecializedILi11ENS5_IJNS4_1CILi1EEENSA_ILi4EEESB_EEENS1_32KernelTmaWarpSpecializedPingpongEEENS5_IJNSA_ILi64EEENSA_ILi256EEESG_EEEaNS5_IJlSB_lEEEaSJ_NS4_8TiledMMAINS4_8MMA_AtomIJNS4_4SM904GMMA27MMA_64x256x32_S32S8S8_SS_TNEEEENS4_6LayoutINS5_IJSB_SB_SB_EEENS5_IJNSA_ILi0EEESS_SS_EEEEENS5_IJNS4_10UnderscoreESV_SV_EEEEENS4_23SM90_TMA_LOAD_MULTICASTENS4_14ComposedLayoutINS4_7SwizzleILi2ELi4ELi3EEENS4_18smem_ptr_flag_bitsILi8EEENSQ_INS5_IJNSA_ILi8EEESG_EEENS5_IJSG_SB_EEEEEEEvNS4_8identityENS4_13SM90_TMA_LOADES18_vS19_EENS_8epilogue10collective6detail29Sm90TmaWarpSpecializedAdapterINS1D_15DefaultEpilogueIaSJ_SJ_NS1C_6thread17LinearCombinationIaLi1EiiLNS1H_9ScaleType4KindE0ELNS_15FloatRoundStyleE2EaEENS1_15EpilogueDefaultEEEEEvvEEEEvNT_6ParamsE,@function
        .size           _ZN7cutlass13device_kernelINS_4gemm6kernel13GemmUniversalIN4cute5tupleIJiiiiEEENS1_10collective13CollectiveMmaINS1_34MainloopSm90TmaGmmaWarpSpecializedILi11ENS5_IJNS4_1CILi1EEENSA_ILi4EEESB_EEENS1_32KernelTmaWarpSpecializedPingpongEEENS5_IJNSA_ILi64EEENSA_ILi256EEESG_EEEaNS5_IJlSB_lEEEaSJ_NS4_8TiledMMAINS4_8MMA_AtomIJNS4_4SM904GMMA27MMA_64x256x32_S32S8S8_SS_TNEEEENS4_6LayoutINS5_IJSB_SB_SB_EEENS5_IJNSA_ILi0EEESS_SS_EEEEENS5_IJNS4_10UnderscoreESV_SV_EEEEENS4_23SM90_TMA_LOAD_MULTICASTENS4_14ComposedLayoutINS4_7SwizzleILi2ELi4ELi3EEENS4_18smem_ptr_flag_bitsILi8EEENSQ_INS5_IJNSA_ILi8EEESG_EEENS5_IJSG_SB_EEEEEEEvNS4_8identityENS4_13SM90_TMA_LOADES18_vS19_EENS_8epilogue10collective6detail29Sm90TmaWarpSpecializedAdapterINS1D_15DefaultEpilogueIaSJ_SJ_NS1C_6thread17LinearCombinationIaLi1EiiLNS1H_9ScaleType4KindE0ELNS_15FloatRoundStyleE2EaEENS1_15EpilogueDefaultEEEEEvvEEEEvNT_6ParamsE,(.L_x_348 - _ZN7cutlass13device_kernelINS_4gemm6kernel13GemmUniversalIN4cute5tupleIJiiiiEEENS1_10collective13CollectiveMmaINS1_34MainloopSm90TmaGmmaWarpSpecializedILi11ENS5_IJNS4_1CILi1EEENSA_ILi4EEESB_EEENS1_32KernelTmaWarpSpecializedPingpongEEENS5_IJNSA_ILi64EEENSA_ILi256EEESG_EEEaNS5_IJlSB_lEEEaSJ_NS4_8TiledMMAINS4_8MMA_AtomIJNS4_4SM904GMMA27MMA_64x256x32_S32S8S8_SS_TNEEEENS4_6LayoutINS5_IJSB_SB_SB_EEENS5_IJNSA_ILi0EEESS_SS_EEEEENS5_IJNS4_10UnderscoreESV_SV_EEEEENS4_23SM90_TMA_LOAD_MULTICASTENS4_14ComposedLayoutINS4_7SwizzleILi2ELi4ELi3EEENS4_18smem_ptr_flag_bitsILi8EEENSQ_INS5_IJNSA_ILi8EEESG_EEENS5_IJSG_SB_EEEEEEEvNS4_8identityENS4_13SM90_TMA_LOADES18_vS19_EENS_8epilogue10collective6detail29Sm90TmaWarpSpecializedAdapterINS1D_15DefaultEpilogueIaSJ_SJ_NS1C_6thread17LinearCombinationIaLi1EiiLNS1H_9ScaleType4KindE0ELNS_15FloatRoundStyleE2EaEENS1_15EpilogueDefaultEEEEEvvEEEEvNT_6ParamsE)
        .other          _ZN7cutlass13device_kernelINS_4gemm6kernel13GemmUniversalIN4cute5tupleIJiiiiEEENS1_10collective13CollectiveMmaINS1_34MainloopSm90TmaGmmaWarpSpecializedILi11ENS5_IJNS4_1CILi1EEENSA_ILi4EEESB_EEENS1_32KernelTmaWarpSpecializedPingpongEEENS5_IJNSA_ILi64EEENSA_ILi256EEESG_EEEaNS5_IJlSB_lEEEaSJ_NS4_8TiledMMAINS4_8MMA_AtomIJNS4_4SM904GMMA27MMA_64x256x32_S32S8S8_SS_TNEEEENS4_6LayoutINS5_IJSB_SB_SB_EEENS5_IJNSA_ILi0EEESS_SS_EEEEENS5_IJNS4_10UnderscoreESV_SV_EEEEENS4_23SM90_TMA_LOAD_MULTICASTENS4_14ComposedLayoutINS4_7SwizzleILi2ELi4ELi3EEENS4_18smem_ptr_flag_bitsILi8EEENSQ_INS5_IJNSA_ILi8EEESG_EEENS5_IJSG_SB_EEEEEEEvNS4_8identityENS4_13SM90_TMA_LOADES18_vS19_EENS_8epilogue10collective6detail29Sm90TmaWarpSpecializedAdapterINS1D_15DefaultEpilogueIaSJ_SJ_NS1C_6thread17LinearCombinationIaLi1EiiLNS1H_9ScaleType4KindE0ELNS_15FloatRoundStyleE2EaEENS1_15EpilogueDefaultEEEEEvvEEEEvNT_6ParamsE,@"STO_CUDA_ENTRY STV_DEFAULT"
_ZN7cutlass13device_kernelINS_4gemm6kernel13GemmUniversalIN4cute5tupleIJiiiiEEENS1_10collective13CollectiveMmaINS1_34MainloopSm90TmaGmmaWarpSpecializedILi11ENS5_IJNS4_1CILi1EEENSA_ILi4EEESB_EEENS1_32KernelTmaWarpSpecializedPingpongEEENS5_IJNSA_ILi64EEENSA_ILi256EEESG_EEEaNS5_IJlSB_lEEEaSJ_NS4_8TiledMMAINS4_8MMA_AtomIJNS4_4SM904GMMA27MMA_64x256x32_S32S8S8_SS_TNEEEENS4_6LayoutINS5_IJSB_SB_SB_EEENS5_IJNSA_ILi0EEESS_SS_EEEEENS5_IJNS4_10UnderscoreESV_SV_EEEEENS4_23SM90_TMA_LOAD_MULTICASTENS4_14ComposedLayoutINS4_7SwizzleILi2ELi4ELi3EEENS4_18smem_ptr_flag_bitsILi8EEENSQ_INS5_IJNSA_ILi8EEESG_EEENS5_IJSG_SB_EEEEEEEvNS4_8identityENS4_13SM90_TMA_LOADES18_vS19_EENS_8epilogue10collective6detail29Sm90TmaWarpSpecializedAdapterINS1D_15DefaultEpilogueIaSJ_SJ_NS1C_6thread17LinearCombinationIaLi1EiiLNS1H_9ScaleType4KindE0ELNS_15FloatRoundStyleE2EaEENS1_15EpilogueDefaultEEEEEvvEEEEvNT_6ParamsE:
[----:B------:R-:W0:Y:S02]  /*0000*/  LDC R1, c[0x0][0x28] ;  /* 0x00000a00ff017b82 */ /* 0x000e240000000800 */
[----:B0-----:R-:W-:Y:S01]  /*0010*/  VIADD R1, R1, 0xfffffff8 ;  /* 0xfffffff801017836 */ /* 0x001fe20000000000 */
[----:B------:R-:W0:Y:S01]  /*0020*/  S2R R4, SR_TID.X ;  /* 0x0000000000047919 */ /* 0x000e220000002100 */
[----:B------:R-:W-:Y:S01]  /*0030*/  ELECT P0, URZ, PT ;  /* 0x00000000003f782f */ /* 0x000fe20003800000 */
[----:B------:R-:W-:Y:S01]  /*0040*/  BSSY B0, `(.L_x_0) ;  /* 0x000000f000007945 */ /* 0x000fe20003800000 */
[--C-:B0-----:R-:W-:Y:S02]  /*0050*/  SHF.R.U32.HI R2, RZ, 0x5, R4.reuse ;  /* 0x00000005ff027819 */ /* 0x101fe40000011604 */
[----:B------:R-:W-:-:S03]  /*0060*/  SHF.R.U32.HI R7, RZ, 0x7, R4 ;  /* 0x00000007ff077819 */ /* 0x000fc60000011604 */
[----:B------:R-:W0:Y:S04]  /*0070*/  SHFL.IDX PT, R5, R2, RZ, 0x1f ;  /* 0x00001fff02057589 */ /* 0x000e2800000e0000 */
[----:B------:R1:W2:Y:S01]  /*0080*/  SHFL.IDX PT, R10, R7, RZ, 0x1f ;  /* 0x00001fff070a7589 */ /* 0x0002a200000e0000 */
[----:B0-----:R-:W-:-:S13]  /*0090*/  ISETP.NE.OR P0, PT, R5, RZ, !P0 ;  /* 0x000000ff0500720c */ /* 0x001fda0004705670 */
[----:B-12---:R-:W-:Y:S05]  /*00a0*/  @P0 BRA `(.L_x_1) ;  /* 0x0000000000200947 */ /* 0x006fea0003800000 */
[----:B------:R-:W-:Y:S02]  /*00b0*/  ULDC.64 UR4, c[0x0][0x198] ;  /* 0x0000660000047ab9 */ /* 0x000fe40000000a00 */
[----:B------:R-:W-:Y:S02]  /*00c0*/  UIADD3 UR6, UP0, UR4, 0xf0, URZ ;  /* 0x000000f004067890 */ /* 0x000fe4000ff1e03f */
[----:B------:R-:W-:Y:S02]  /*00d0*/  UIADD3 UR4, UP1, UR4, 0x1f0, URZ ;  /* 0x000001f004047890 */ /* 0x000fe4000ff3e03f */
[----:B------:R-:W-:Y:S02]  /*00e0*/  UIADD3.X UR7, URZ, UR5, URZ, UP0, !UPT ;  /* 0x000000053f077290 */ /* 0x000fe400087fe43f */
[----:B------:R-:W-:-:S07]  /*00f0*/  UIADD3.X UR5, URZ, UR5, URZ, UP1, !UPT ;  /* 0x000000053f057290 */ /* 0x000fce0008ffe43f */
[----:B------:R0:W-:Y:S02]  /*0100*/  UTMACCTL.PF [UR6] ;  /* 0x00000000060079b9 */ /* 0x0001e40008040000 */
[----:B------:R0:W-:Y:S02]  /*0110*/  UTMACCTL.PF [UR4] ;  /* 0x00000000040079b9 */ /* 0x0001e40008040000 */
[----:B0-----:R-:W-:Y:S01]  /*0120*/  NOP ;  /* 0x0000000000007918 */ /* 0x001fe20000000000 */
.L_x_1:
[----:B------:R-:W-:Y:S05]  /*0130*/  BSYNC B0 ;  /* 0x0000000000007941 */ /* 0x000fea0003800000 */
.L_x_0:
[----:B------:R-:W0:Y:S02]  /*0140*/  SHFL.IDX PT, R8, R2, RZ, 0x1f ;  /* 0x00001fff02087589 */ /* 0x000e2400000e0000 */
[----:B0-----:R-:W-:-:S13]  /*0150*/  ISETP.NE.AND P0, PT, R8, RZ, PT ;  /* 0x000000ff0800720c */ /* 0x001fda0003f05270 */
[----:B------:R-:W-:Y:S05]  /*0160*/  @P0 BRA `(.L_x_2) ;  /* 0x00000000009c0947 */ /* 0x000fea0003800000 */
[----:B------:R-:W-:Y:S01]  /*0170*/  ELECT P0, URZ, PT ;  /* 0x00000000003f782f */ /* 0x000fe20003800000 */
[----:B------:R-:W-:-:S12]  /*0180*/  BSSY B0, `(.L_x_2) ;  /* 0x0000025000007945 */ /* 0x000fd80003800000 */
[----:B------:R-:W-:Y:S05]  /*0190*/  @!P0 BRA `(.L_x_3) ;  /* 0x00000000008c8947 */ /* 0x000fea0003800000 */
[----:B------:R-:W0:Y:S01]  /*01a0*/  S2UR UR8, SR_CgaCtaId ;  /* 0x00000000000879c3 */ /* 0x000e220000008800 */
[----:B------:R-:W-:Y:S01]  /*01b0*/  UMOV UR4, 0x400 ;  /* 0x0000040000047882 */ /* 0x000fe20000000000 */
[----:B------:R-:W-:Y:S01]  /*01c0*/  UMOV UR5, 0x1 ;  /* 0x0000000100057882 */ /* 0x000fe20000000000 */
[----:B------:R-:W-:Y:S02]  /*01d0*/  UMOV UR6, 0x4 ;  /* 0x0000000400067882 */ /* 0x000fe40000000000 */
[----:B------:R-:W-:-:S04]  /*01e0*/  UIADD3 UR6, -UR6, 0x100000, URZ ;  /* 0x0010000006067890 */ /* 0x000fc8000fffe13f */
[----:B------:R-:W-:Y:S02]  /*01f0*/  USHF.L.U32 UR7, UR6, 0xb, URZ ;  /* 0x0000000b06077899 */ /* 0x000fe4000800063f */
[----:B------:R-:W-:Y:S02]  /*0200*/  USHF.L.U32 UR6, UR6, 0x1, URZ ;  /* 0x0000000106067899 */ /* 0x000fe4000800063f */
[----:B0-----:R-:W-:Y:S02]  /*0210*/  ULEA UR8, UR8, UR4, 0x18 ;  /* 0x0000000408087291 */ /* 0x001fe4000f8ec03f */
[----:B------:R-:W-:-:S04]  /*0220*/  UIADD3 UR4, -UR5, 0x100000, URZ ;  /* 0x0010000005047890 */ /* 0x000fc8000fffe13f */
[----:B------:R-:W-:Y:S02]  /*0230*/  USHF.L.U32 UR5, UR4, 0xb, URZ ;  /* 0x0000000b04057899 */ /* 0x000fe4000800063f */
[----:B------:R-:W-:Y:S01]  /*0240*/  USHF.L.U32 UR4, UR4, 0x1, URZ ;  /* 0x0000000104047899 */ /* 0x000fe2000800063f */
[----:B------:R-:W0:Y:S11]  /*0250*/  FENCE.VIEW.ASYNC.S ;  /* 0x00000000000073c6 */ /* 0x000e360000000000 */
[----:B0-----:R0:W1:Y:S01]  /*0260*/  SYNCS.EXCH.64 URZ, [UR8], UR4 ;  /* 0x00000004083f75b2 */ /* 0x0010620008000100 */
[----:B------:R0:W2:Y:S01]  /*0270*/  SYNCS.EXCH.64 URZ, [UR8+0x58], UR6 ;  /* 0x00005806083f75b2 */ /* 0x0000a20008000100 */
[----:B------:R0:W3:Y:S01]  /*0280*/  SYNCS.EXCH.64 URZ, [UR8+0x8], UR4 ;  /* 0x00000804083f75b2 */ /* 0x0000e20008000100 */
[----:B------:R0:W4:Y:S01]  /*0290*/  SYNCS.EXCH.64 URZ, [UR8+0x60], UR6 ;  /* 0x00006006083f75b2 */ /* 0x0001220008000100 */
[----:B------:R0:W0:Y:S01]  /*02a0*/  SYNCS.EXCH.64 URZ, [UR8+0x10], UR4 ;  /* 0x00001004083f75b2 */ /* 0x0000220008000100 */
        /* <DEDUP_REMOVED lines=17> */
[----:B------:R-:W-:Y:S01]  /*03c0*/  NOP ;  /* 0x0000000000007918 */ /* 0x000fe20000000000 */
.L_x_3:
[----:B0-----:R-:W-:Y:S05]  /*03d0*/  BSYNC B0 ;  /* 0x0000000000007941 */ /* 0x001fea0003800000 */
.L_x_2:
[----:B------:R-:W0:Y:S01]  /*03e0*/  SHFL.IDX PT, R11, R2, RZ, 0x1f ;  /* 0x00001fff020b7589 */ /* 0x000e2200000e0000 */
[----:B------:R-:W5:Y:S01]  /*03f0*/  S2UR UR12, SR_CTAID.X ;  /* 0x00000000000c79c3 */ /* 0x000f620000002500 */
[----:B------:R-:W-:Y:S02]  /*0400*/  SHF.R.S32.HI R3, RZ, 0x1f, R4 ;  /* 0x0000001fff037819 */ /* 0x000fe40000011404 */
[----:B------:R-:W-:Y:S01]  /*0410*/  ELECT P0, URZ, PT ;  /* 0x00000000003f782f */ /* 0x000fe20003800000 */
[----:B------:R-:W1:Y:S01]  /*0420*/  SHFL.IDX PT, R9, R2, RZ, 0x1f ;  /* 0x00001fff02097589 */ /* 0x000e6200000e0000 */
[----:B------:R-:W-:Y:S02]  /*0430*/  ELECT P1, URZ, PT ;  /* 0x00000000003f782f */ /* 0x000fe40003820000 */
[----:B------:R-:W-:Y:S01]  /*0440*/  LEA.HI R3, R3, R4, RZ, 0x7 ;  /* 0x0000000403037211 */ /* 0x000fe200078f38ff */
[----:B------:R-:W-:Y:S01]  /*0450*/  ULDC UR4, c[0x0][0x150] ;  /* 0x0000540000047ab9 */ /* 0x000fe20000000800 */
[----:B------:R-:W2:Y:S01]  /*0460*/  S2R R6, SR_CTAID.Y ;  /* 0x0000000000067919 */ /* 0x000ea20000002600 */
[----:B------:R-:W3:Y:S01]  /*0470*/  LDC R21, c[0x0][0x148] ;  /* 0x00005200ff157b82 */ /* 0x000ee20000000800 */
[----:B------:R-:W-:Y:S01]  /*0480*/  LOP3.LUT R3, R3, 0xffffff80, RZ, 0xc0, !PT ;  /* 0xffffff8003037812 */ /* 0x000fe200078ec0ff */
[----:B------:R-:W-:Y:S01]  /*0490*/  UMOV UR11, 0x80 ;  /* 0x00000080000b7882 */ /* 0x000fe20000000000 */
[----:B------:R-:W-:Y:S01]  /*04a0*/  NOP ;  /* 0x0000000000007918 */ /* 0x000fe20000000000 */
[----:B------:R-:W-:Y:S01]  /*04b0*/  NOP ;  /* 0x0000000000007918 */ /* 0x000fe20000000000 */
[C---:B------:R-:W-:Y:S01]  /*04c0*/  VIADD R35, R10.reuse, 0xffffffff ;  /* 0xffffffff0a237836 */ /* 0x040fe20000000000 */
[----:B------:R-:W-:Y:S01]  /*04d0*/  ISETP.NE.AND P2, PT, R10, RZ, PT ;  /* 0x000000ff0a00720c */ /* 0x000fe20003f45270 */
[----:B------:R-:W-:Y:S01]  /*04e0*/  IMAD.IADD R3, R4, 0x1, -R3 ;  /* 0x0000000104037824 */ /* 0x000fe200078e0a03 */
[----:B------:R-:W4:Y:S02]  /*04f0*/  LDC R15, c[0x0][0x140] ;  /* 0x00005000ff0f7b82 */ /* 0x000f240000000800 */
[----:B------:R-:W-:-:S02]  /*0500*/  ISETP.GE.U32.AND P5, PT, R35, 0x2, PT ;  /* 0x000000022300780c */ /* 0x000fc40003fa6070 */
[----:B------:R-:W-:Y:S02]  /*0510*/  SHF.R.S32.HI R0, RZ, 0x1f, R3 ;  /* 0x0000001fff007819 */ /* 0x000fe40000011403 */
[----:B0-----:R-:W-:Y:S02]  /*0520*/  ISETP.NE.OR P0, PT, R11, RZ, !P0 ;  /* 0x000000ff0b00720c */ /* 0x001fe40004705670 */
[----:B------:R-:W0:Y:S01]  /*0530*/  LDC R14, c[0x0][0x144] ;  /* 0x00005100ff0e7b82 */ /* 0x000e220000000800 */
[----:B------:R-:W-:Y:S02]  /*0540*/  SHF.R.S32.HI R11, RZ, 0x1f, R8 ;  /* 0x0000001fff0b7819 */ /* 0x000fe40000011408 */
[----:B-1----:R-:W-:Y:S02]  /*0550*/  ISETP.NE.OR P1, PT, R9, RZ, !P1 ;  /* 0x000000ff0900720c */ /* 0x002fe40004f25670 */
[----:B------:R-:W-:Y:S02]  /*0560*/  LEA.HI R11, R11, R8, RZ, 0x2 ;  /* 0x000000080b0b7211 */ /* 0x000fe400078f10ff */
[----:B-----5:R-:W-:-:S02]  /*0570*/  I2FP.F32.U32 R13, UR12 ;  /* 0x0000000c000d7c45 */ /* 0x020fc40008201000 */
[----:B------:R-:W-:Y:S02]  /*0580*/  LOP3.LUT R11, R11, 0x3ffffffc, RZ, 0xc0, !PT ;  /* 0x3ffffffc0b0b7812 */ /* 0x000fe400078ec0ff */
[----:B------:R-:W-:Y:S01]  /*0590*/  LEA.HI R2, R0, R3, RZ, 0x3 ;  /* 0x0000000300027211 */ /* 0x000fe200078f18ff */
[----:B------:R-:W-:Y:S01]  /*05a0*/  VOTEU.ALL UP0, P0 ;  /* 0x00000000003f7886 */ /* 0x000fe20000000000 */
[----:B------:R-:W-:Y:S01]  /*05b0*/  FMUL R13, R13, UR4 ;  /* 0x000000040d0d7c20 */ /* 0x000fe20008400000 */
[----:B------:R-:W-:Y:S01]  /*05c0*/  IMAD.IADD R11, R8, 0x1, -R11 ;  /* 0x00000001080b7824 */ /* 0x000fe200078e0a0b */
[----:B--2---:R-:W-:Y:S01]  /*05d0*/  I2FP.F32.U32 R8, R6 ;  /* 0x0000000600087245 */ /* 0x004fe20000201000 */
[----:B------:R-:W-:Y:S01]  /*05e0*/  VOTEU.ALL UP1, P1 ;  /* 0x00000000003f7886 */ /* 0x000fe20000820000 */
[----:B------:R-:W1:Y:S01]  /*05f0*/  @!UP0 S2UR UR7, SR_CgaCtaId ;  /* 0x00000000000789c3 */ /* 0x000e620000008800 */
[----:B------:R-:W-:Y:S01]  /*0600*/  ULDC UR4, c[0x0][0x154] ;  /* 0x0000550000047ab9 */ /* 0x000fe20000000800 */
[--C-:B------:R-:W-:Y:S01]  /*0610*/  SHF.R.S32.HI R9, RZ, 0x3, R2.reuse ;  /* 0x00000003ff097819 */ /* 0x100fe20000011402 */
[----:B------:R-:W-:Y:S01]  /*0620*/  FMUL R8, R8, UR4 ;  /* 0x0000000408087c20 */ /* 0x000fe20008400000 */
[----:B------:R-:W-:Y:S01]  /*0630*/  SHF.R.S32.HI R12, RZ, 0x1f, R2 ;  /* 0x0000001fff0c7819 */ /* 0x000fe20000011402 */
[----:B------:R-:W2:Y:S01]  /*0640*/  F2I.U32.TRUNC.NTZ R13, R13 ;  /* 0x0000000d000d7305 */ /* 0x000ea2000020f000 */
[----:B------:R-:W-:Y:S01]  /*0650*/  SHF.R.S32.HI R2, RZ, 0x1f, R5 ;  /* 0x0000001fff027819 */ /* 0x000fe20000011405 */
[----:B------:R-:W-:Y:S01]  /*0660*/  UMOV UR4, 0x20 ;  /* 0x0000002000047882 */ /* 0x000fe20000000000 */
[----:B------:R-:W5:Y:S01]  /*0670*/  @!UP1 S2UR UR10, SR_CgaCtaId ;  /* 0x00000000000a99c3 */ /* 0x000f620000008800 */
[----:B------:R-:W-:Y:S01]  /*0680*/  LEA.HI R12, R12, R9, RZ, 0x2 ;  /* 0x000000090c0c7211 */ /* 0x000fe200078f10ff */
[----:B------:R-:W-:Y:S01]  /*0690*/  @!UP0 UMOV UR6, 0x400 ;  /* 0x0000040000068882 */ /* 0x000fe20000000000 */
[----:B------:R-:W-:Y:S01]  /*06a0*/  LEA.HI R2, R2, R5, RZ, 0x2 ;  /* 0x0000000502027211 */ /* 0x000fe200078f10ff */
[----:B------:R-:W-:-:S04]  /*06b0*/  @!UP0 UIADD3 UR4, -UR4, 0x100000, URZ ;  /* 0x0010000004048890 */ /* 0x000fc8000fffe13f */
[----:B------:R-:W-:Y:S02]  /*06c0*/  @!UP0 USHF.L.U32 UR5, UR4, 0xb, URZ ;  /* 0x0000000b04058899 */ /* 0x000fe4000800063f */
[----:B------:R-:W-:Y:S01]  /*06d0*/  @!UP0 USHF.L.U32 UR4, UR4, 0x1, URZ ;  /* 0x0000000104048899 */ /* 0x000fe2000800063f */
[----:B------:R-:W3:Y:S01]  /*06e0*/  F2I.U32.TRUNC.NTZ R8, R8 ;  /* 0x0000000800087305 */ /* 0x000ee2000020f000 */
[----:B------:R-:W-:Y:S01]  /*06f0*/  LOP3.LUT R12, R12, 0xfffffffc, RZ, 0xc0, !PT ;  /* 0xfffffffc0c0c7812 */ /* 0x000fe200078ec0ff */
[----:B------:R-:W-:Y:S01]  /*0700*/  @!UP1 UMOV UR9, 0x400 ;  /* 0x0000040000099882 */ /* 0x000fe20000000000 */
[----:B------:R-:W-:Y:S01]  /*0710*/  LOP3.LUT R2, R2, 0xfffffffc, RZ, 0xc0, !PT ;  /* 0xfffffffc02027812 */ /* 0x000fe200078ec0ff */
[----:B------:R-:W-:Y:S01]  /*0720*/  VOTEU.ALL UP2, P1 ;  /* 0x00000000003f7886 */ /* 0x000fe20000840000 */
[----:B------:R-:W-:Y:S01]  /*0730*/  VOTEU.ALL UP3, P1 ;  /* 0x00000000003f7886 */ /* 0x000fe20000860000 */
[----:B------:R-:W-:Y:S01]  /*0740*/  IMAD.IADD R12, R9, 0x1, -R12 ;  /* 0x00000001090c7824 */ /* 0x000fe200078e0a0c */
[----:B------:R-:W-:Y:S01]  /*0750*/  VOTEU.ALL UP4, P1 ;  /* 0x00000000003f7886 */ /* 0x000fe20000880000 */
[----:B------:R-:W-:Y:S01]  /*0760*/  IMAD.IADD R5, R5, 0x1, -R2 ;  /* 0x0000000105057824 */ /* 0x000fe200078e0a02 */
[----:B------:R-:W-:Y:S01]  /*0770*/  VOTEU.ALL UP5, P1 ;  /* 0x00000000003f7886 */ /* 0x000fe200008a0000 */
[----:B------:R-:W-:Y:S01]  /*0780*/  IMAD R11, R11, 0x4, R12 ;  /* 0x000000040b0b7824 */ /* 0x000fe200078e020c */
[----:B-1----:R-:W-:Y:S01]  /*0790*/  @!UP0 ULEA UR8, UR7, UR6, 0x18 ;  /* 0x0000000607088291 */ /* 0x002fe2000f8ec03f */
[----:B--2---:R-:W-:Y:S01]  /*07a0*/  IMAD.MOV R13, RZ, RZ, -R13 ;  /* 0x000000ffff0d7224 */ /* 0x004fe200078e0a0d */
[----:B------:R-:W-:-:S04]  /*07b0*/  @!UP1 UIADD3 UR6, -UR11, 0x100000, URZ ;  /* 0x001000000b069890 */ /* 0x000fc8000fffe13f */
[----:B------:R-:W-:Y:S02]  /*07c0*/  @!UP1 USHF.L.U32 UR7, UR6, 0xb, URZ ;  /* 0x0000000b06079899 */ /* 0x000fe4000800063f */
[----:B------:R-:W-:Y:S01]  /*07d0*/  @!UP1 USHF.L.U32 UR6, UR6, 0x1, URZ ;  /* 0x0000000106069899 */ /* 0x000fe2000800063f */
[----:B------:R-:W-:Y:S01]  /*07e0*/  IMAD.SHL.U32 R154, R11, 0x4, RZ ;  /* 0x000000040b9a7824 */ /* 0x000fe200078e00ff */
[----:B------:R-:W-:Y:S01]  /*07f0*/  ISETP.NE.AND P1, PT, R5, 0x3, PT ;  /* 0x000000030500780c */ /* 0x000fe20003f25270 */
[----:B---3--:R-:W-:Y:S01]  /*0800*/  IMAD.MOV R24, RZ, RZ, -R8 ;  /* 0x000000ffff187224 */ /* 0x008fe200078e0a08 */
[----:B----4-:R-:W-:Y:S01]  /*0810*/  ISETP.EQ.U32.AND P3, PT, R15, 0x1, PT ;  /* 0x000000010f00780c */ /* 0x010fe20003f62070 */
[----:B------:R-:W-:Y:S01]  /*0820*/  VOTEU.ALL UP0, P0 ;  /* 0x00000000003f7886 */ /* 0x000fe20000000000 */
[----:B-----5:R-:W-:Y:S01]  /*0830*/  @!UP1 ULEA UR9, UR10, UR9, 0x18 ;  /* 0x000000090a099291 */ /* 0x020fe2000f8ec03f */
[----:B------:R-:W-:Y:S01]  /*0840*/  IMAD R9, R21, R24, R6 ;  /* 0x0000001815097224 */ /* 0x000fe200078e0206 */
[----:B------:R-:W-:Y:S01]  /*0850*/  LOP3.LUT R154, R11, 0xc, R154, 0x78, !PT ;  /* 0x0000000c0b9a7812 */ /* 0x000fe200078e789a */
[----:B0-----:R-:W-:Y:S01]  /*0860*/  IMAD R20, R14, R13, UR12 ;  /* 0x0000000c0e147e24 */ /* 0x001fe2000f8e020d */
[----:B------:R-:W-:Y:S01]  /*0870*/  VOTEU.ALL UP1, P0 ;  /* 0x00000000003f7886 */ /* 0x000fe20000020000 */
[----:B------:R-:W-:Y:S01]  /*0880*/  LOP3.LUT P0, RZ, R3, 0x7, RZ, 0xc0, !PT ;  /* 0x0000000703ff7812 */ /* 0x000fe2000780c0ff */
[----:B------:R-:W0:Y:S02]  /*0890*/  FENCE.VIEW.ASYNC.S ;  /* 0x00000000000073c6 */ /* 0x000e240000000000 */
[----:B0-----:R0:W1:Y:S01]  /*08a0*/  @!UP0 SYNCS.EXCH.64 URZ, [UR8+0xe0], UR4 ;  /* 0x0000e004083f85b2 */ /* 0x0010620008000100 */
[----:B------:R-:W-:Y:S01]  /*08b0*/  ISETP.NE.AND P4, PT, R9, R154, PT ;  /* 0x0000009a0900720c */ /* 0x000fe20003f85270 */
[----:B------:R0:W2:Y:S01]  /*08c0*/  SHFL.IDX PT, R14, R7, RZ, 0x1f ;  /* 0x00001fff070e7589 */ /* 0x0000a200000e0000 */
[----:B------:R-:W-:-:S02]  /*08d0*/  ISETP.EQ.OR P1, PT, R5, RZ, !P1 ;  /* 0x000000ff0500720c */ /* 0x000fc40004f22670 */
[----:B------:R-:W-:Y:S02]  /*08e0*/  ISETP.LT.U32.AND P0, PT, R154, 0x4, !P0 ;  /* 0x000000049a00780c */ /* 0x000fe40004701070 */
[----:B------:R-:W-:Y:S02]  /*08f0*/  ISETP.EQ.OR P4, PT, R20, RZ, !P4 ;  /* 0x000000ff1400720c */ /* 0x000fe40006782670 */
[----:B------:R-:W-:Y:S02]  /*0900*/  ISETP.EQ.AND P1, PT, R10, RZ, P1 ;  /* 0x000000ff0a00720c */ /* 0x000fe40000f22270 */
[----:B------:R-:W-:Y:S02]  /*0910*/  PLOP3.LUT P0, PT, P0, P4, PT, 0x80, 0x0 ;  /* 0x000000000000781c */ /* 0x000fe40000709070 */
[----:B------:R-:W-:Y:S02]  /*0920*/  SEL R16, RZ, 0x1, !P1 ;  /* 0x00000001ff107807 */ /* 0x000fe40004800000 */
[----:B------:R-:W-:Y:S01]  /*0930*/  P2R R155, PR, RZ, 0x1 ;  /* 0x00000001ff9b7803 */ /* 0x000fe20000000000 */
[----:B------:R0:W3:Y:S01]  /*0940*/  @!UP1 SYNCS.EXCH.64 URZ, [UR8+0xe8], UR4 ;  /* 0x0000e804083f95b2 */ /* 0x0000e20008000100 */
[----:B------:R-:W-:Y:S01]  /*0950*/  NOP ;  /* 0x0000000000007918 */ /* 0x000fe20000000000 */
[----:B------:R-:W-:Y:S01]  /*0960*/  SEL R16, R16, 0x2, P5 ;  /* 0x0000000210107807 */ /* 0x000fe20002800000 */
[----:B------:R0:W4:Y:S01]  /*0970*/  @!UP2 SYNCS.EXCH.64 URZ, [UR9+0xc0], UR6 ;  /* 0x0000c006093fa5b2 */ /* 0x0001220008000100 */
[----:B------:R0:W0:Y:S01]  /*0980*/  @!UP3 SYNCS.EXCH.64 URZ, [UR9+0xc8], UR6 ;  /* 0x0000c806093fb5b2 */ /* 0x0000220008000100 */
[----:B------:R0:W0:Y:S01]  /*0990*/  @!UP4 SYNCS.EXCH.64 URZ, [UR9+0xd0], UR6 ;  /* 0x0000d006093fc5b2 */ /* 0x0000220008000100 */
[----:B------:R0:W0:Y:S01]  /*09a0*/  @!UP5 SYNCS.EXCH.64 URZ, [UR9+0xd8], UR6 ;  /* 0x0000d806093fd5b2 */ /* 0x0000220008000100 */
[----:B------:R-:W-:Y:S01]  /*09b0*/  NOP ;  /* 0x0000000000007918 */ /* 0x000fe20000000000 */
[----:B-1----:R-:W-:Y:S05]  /*09c0*/  @!P3 BRA `(.L_x_4) ;  /* 0x000000000008b947 */ /* 0x002fea0003800000 */
[----:B0--34-:R-:W-:Y:S01]  /*09d0*/  UCGABAR_ARV ;  /* 0x00000000000079c7 */ /* 0x019fe20008000000 */
[----:B------:R-:W-:Y:S05]  /*09e0*/  BRA `(.L_x_5) ;  /* 0x0000000000047947 */ /* 0x000fea0003800000 */
.L_x_4:
[----:B0--34-:R-:W-:Y:S01]  /*09f0*/  NOP ;  /* 0x0000000000007918 */ /* 0x019fe20000000000 */
.L_x_5:
[----:B------:R-:W-:Y:S01]  /*0a00*/  ULDC.64 UR4, c[0x0][0x598] ;  /* 0x0001660000047ab9 */ /* 0x000fe20000000a00 */
[----:B------:R-:W-:Y:S01]  /*0a10*/  ULDC.64 UR36, c[0x0][0x208] ;  /* 0x0000820000247ab9 */ /* 0x000fe20000000a00 */
[----:B------:R-:W-:-:S04]  /*0a20*/  ISETP.NE.U32.AND P0, PT, RZ, UR4, PT ;  /* 0x00000004ff007c0c */ /* 0x000fc8000bf05070 */
[----:B------:R-:W-:-:S13]  /*0a30*/  ISETP.NE.AND.EX P0, PT, RZ, UR5, PT, P0 ;  /* 0x00000005ff007c0c */ /* 0x000fda000bf05300 */
[----:B------:R-:W-:Y:S05]  /*0a40*/  @!P0 BRA `(.L_x_6) ;  /* 0x00000000001c8947 */ /* 0x000fea0003800000 */
[----:B------:R-:W0:Y:S02]  /*0a50*/  LDC.64 R8, c[0x0][0x598] ;  /* 0x00016600ff087b82 */ /* 0x000e240000000a00 */
[----:B0-----:R-:W3:Y:S02]  /*0a60*/  LDG.E.64 R8, desc[UR36][R8.64] ;  /* 0x0000002408087981 */ /* 0x001ee4000c1e1b00 */
[----:B---3--:R-:W-:-:S04]  /*0a70*/  ISETP.NE.U32.AND P0, PT, R8, RZ, PT ;  /* 0x000000ff0800720c */ /* 0x008fc80003f05070 */
[----:B------:R-:W-:-:S13]  /*0a80*/  ISETP.NE.AND.EX P0, PT, R9, RZ, PT, P0 ;  /* 0x000000ff0900720c */ /* 0x000fda0003f05300 */
[----:B------:R-:W-:Y:S05]  /*0a90*/  @!P0 BRA `(.L_x_6) ;  /* 0x0000000000088947 */ /* 0x000fea0003800000 */
[----:B------:R0:W5:Y:S01]  /*0aa0*/  LD.E R153, desc[UR36][R8.64] ;  /* 0x0000002408997980 */ /* 0x000162000c101900 */
[----:B------:R-:W-:Y:S05]  /*0ab0*/  BRA `(.L_x_7) ;  /* 0x0000000000247947 */ /* 0x000fea0003800000 */
.L_x_6:
[----:B------:R-:W-:Y:S02]  /*0ac0*/  ULDC.64 UR4, c[0x0][0x588] ;  /* 0x0001620000047ab9 */ /* 0x000fe40000000a00 */
[----:B------:R-:W-:-:S04]  /*0ad0*/  ISETP.NE.U32.AND P0, PT, RZ, UR4, PT ;  /* 0x00000004ff007c0c */ /* 0x000fc8000bf05070 */
[----:B------:R-:W-:-:S13]  /*0ae0*/  ISETP.NE.AND.EX P0, PT, RZ, UR5, PT, P0 ;  /* 0x00000005ff007c0c */ /* 0x000fda000bf05300 */
[----:B------:R-:W-:Y:S05]  /*0af0*/  @!P0 BRA `(.L_x_8) ;  /* 0x00000000000c8947 */ /* 0x000fea0003800000 */
[----:B------:R-:W0:Y:S02]  /*0b00*/  LDC.64 R8, c[0x0][0x588] ;  /* 0x00016200ff087b82 */ /* 0x000e240000000a00 */
[----:B0-----:R1:W5:Y:S01]  /*0b10*/  LDG.E R153, desc[UR36][R8.64] ;  /* 0x0000002408997981 */ /* 0x001362000c1e1900 */
[----:B------:R-:W-:Y:S05]  /*0b20*/  BRA `(.L_x_7) ;  /* 0x0000000000087947 */ /* 0x000fea0003800000 */
.L_x_8:
[----:B------:R-:W-:Y:S02]  /*0b30*/  ULDC UR4, c[0x0][0x580] ;  /* 0x0001600000047ab9 */ /* 0x000fe40000000800 */
[----:B------:R-:W-:-:S07]  /*0b40*/  IMAD.U32 R153, RZ, RZ, UR4 ;  /* 0x00000004ff997e24 */ /* 0x000fce000f8e00ff */
.L_x_7:
[----:B------:R-:W-:Y:S02]  /*0b50*/  ULDC.64 UR4, c[0x0][0x5a0] ;  /* 0x0001680000047ab9 */ /* 0x000fe40000000a00 */
[----:B------:R-:W-:-:S04]  /*0b60*/  ISETP.NE.U32.AND P0, PT, RZ, UR4, PT ;  /* 0x00000004ff007c0c */ /* 0x000fc8000bf05070 */
[----:B------:R-:W-:-:S13]  /*0b70*/  ISETP.NE.AND.EX P0, PT, RZ, UR5, PT, P0 ;  /* 0x00000005ff007c0c */ /* 0x000fda000bf05300 */
[----:B------:R-:W-:Y:S05]  /*0b80*/  @!P0 BRA `(.L_x_9) ;  /* 0x00000000001c8947 */ /* 0x000fea0003800000 */
[----:B01----:R-:W0:Y:S02]  /*0b90*/  LDC.64 R8, c[0x0][0x5a0] ;  /* 0x00016800ff087b82 */ /* 0x003e240000000a00 */
[----:B0-----:R-:W3:Y:S02]  /*0ba0*/  LDG.E.64 R8, desc[UR36][R8.64] ;  /* 0x0000002408087981 */ /* 0x001ee4000c1e1b00 */
[----:B---3--:R-:W-:-:S04]  /*0bb0*/  ISETP.NE.U32.AND P0, PT, R8, RZ, PT ;  /* 0x000000ff0800720c */ /* 0x008fc80003f05070 */
[----:B------:R-:W-:-:S13]  /*0bc0*/  ISETP.NE.AND.EX P0, PT, R9, RZ, PT, P0 ;  /* 0x000000ff0900720c */ /* 0x000fda0003f05300 */
[----:B------:R-:W-:Y:S05]  /*0bd0*/  @!P0 BRA `(.L_x_9) ;  /* 0x0000000000088947 */ /* 0x000fea0003800000 */
[----:B------:R0:W5:Y:S01]  /*0be0*/  LD.E R152, desc[UR36][R8.64] ;  /* 0x0000002408987980 */ /* 0x000162000c101900 */
[----:B------:R-:W-:Y:S05]  /*0bf0*/  BRA `(.L_x_10) ;  /* 0x0000000000247947 */ /* 0x000fea0003800000 */
.L_x_9:
[----:B------:R-:W-:Y:S02]  /*0c00*/  ULDC.64 UR4, c[0x0][0x590] ;  /* 0x0001640000047ab9 */ /* 0x000fe40000000a00 */
[----:B------:R-:W-:-:S04]  /*0c10*/  ISETP.NE.U32.AND P0, PT, RZ, UR4, PT ;  /* 0x00000004ff007c0c */ /* 0x000fc8000bf05070 */
[----:B------:R-:W-:-:S13]  /*0c20*/  ISETP.NE.AND.EX P0, PT, RZ, UR5, PT, P0 ;  /* 0x00000005ff007c0c */ /* 0x000fda000bf05300 */
[----:B------:R-:W-:Y:S05]  /*0c30*/  @!P0 BRA `(.L_x_11) ;  /* 0x00000000000c8947 */ /* 0x000fea0003800000 */
[----:B01----:R-:W0:Y:S02]  /*0c40*/  LDC.64 R8, c[0x0][0x590] ;  /* 0x00016400ff087b82 */ /* 0x003e240000000a00 */
[----:B0-----:R1:W5:Y:S01]  /*0c50*/  LDG.E R152, desc[UR36][R8.64] ;  /* 0x0000002408987981 */ /* 0x001362000c1e1900 */
[----:B------:R-:W-:Y:S05]  /*0c60*/  BRA `(.L_x_10) ;  /* 0x0000000000087947 */ /* 0x000fea0003800000 */
.L_x_11:
[----:B------:R-:W-:Y:S02]  /*0c70*/  ULDC UR4, c[0x0][0x584] ;  /* 0x0001610000047ab9 */ /* 0x000fe40000000800 */
[----:B------:R-:W-:-:S07]  /*0c80*/  IMAD.U32 R152, RZ, RZ, UR4 ;  /* 0x00000004ff987e24 */ /* 0x000fce000f8e00ff */
.L_x_10:
[----:B------:R-:W3:Y:S01]  /*0c90*/  LDC R2, c[0x0][0x65c] ;  /* 0x00019700ff027b82 */ /* 0x000ee20000000800 */
[----:B------:R-:W-:Y:S01]  /*0ca0*/  ULDC UR6, c[0x0][0x28c] ;  /* 0x0000a30000067ab9 */ /* 0x000fe20000000800 */
[----:B------:R-:W-:Y:S01]  /*0cb0*/  ISETP.NE.AND P0, PT, R10, 0x2, PT ;  /* 0x000000020a00780c */ /* 0x000fe20003f05270 */
[----:B------:R-:W-:Y:S01]  /*0cc0*/  UIADD3 UR6, UR6, 0x3f, URZ ;  /* 0x0000003f06067890 */ /* 0x000fe2000fffe03f */
[----:B01----:R-:W-:Y:S01]  /*0cd0*/  IMAD.U32 R8, RZ, RZ, UR12 ;  /* 0x0000000cff087e24 */ /* 0x003fe2000f8e00ff */
[----:B------:R-:W-:Y:S01]  /*0ce0*/  UMOV UR39, URZ ;  /* 0x0000003f00277c82 */ /* 0x000fe20008000000 */
[----:B------:R-:W-:Y:S01]  /*0cf0*/  IMAD.MOV.U32 R9, RZ, RZ, RZ ;  /* 0x000000ffff097224 */ /* 0x000fe200078e00ff */
[----:B------:R-:W-:Y:S01]  /*0d00*/  USHF.R.S32.HI UR7, URZ, 0x1f, UR6 ;  /* 0x0000001f3f077899 */ /* 0x000fe20008011406 */
[----:B------:R-:W-:Y:S01]  /*0d10*/  UMOV UR38, URZ ;  /* 0x0000003f00267c82 */ /* 0x000fe20008000000 */
[----:B------:R-:W-:Y:S02]  /*0d20*/  ULDC.64 UR8, c[0x0][0x650] ;  /* 0x0001940000087ab9 */ /* 0x000fe40000000a00 */
[----:B------:R-:W-:-:S04]  /*0d30*/  ULEA.HI UR7, UR7, UR6, URZ, 0x6 ;  /* 0x0000000607077291 */ /* 0x000fc8000f8f303f */
[----:B------:R-:W-:Y:S01]  /*0d40*/  USHF.R.S32.HI UR40, URZ, 0x6, UR7 ;  /* 0x000000063f287899 */ /* 0x000fe20008011407 */
[----:B---3--:R-:W-:-:S13]  /*0d50*/  ISETP.NE.AND P1, PT, R2, 0x1, PT ;  /* 0x000000010200780c */ /* 0x008fda0003f25270 */
[----:B------:R-:W0:Y:S01]  /*0d60*/  @P1 LDC R19, c[0x0][0x10] ;  /* 0x00000400ff131b82 */ /* 0x000e220000000800 */
[----:B------:R-:W-:Y:S02]  /*0d70*/  @P1 IMAD.MOV.U32 R7, RZ, RZ, RZ ;  /* 0x000000ffff071224 */ /* 0x000fe400078e00ff */
[----:B------:R-:W-:-:S05]  /*0d80*/  @P1 IMAD.MOV.U32 R17, RZ, RZ, RZ ;  /* 0x000000ffff111224 */ /* 0x000fca00078e00ff */
[----:B------:R-:W1:Y:S01]  /*0d90*/  @!P1 LDC R11, c[0x0][0xc] ;  /* 0x00000300ff0b9b82 */ /* 0x000e620000000800 */
[----:B------:R-:W-:Y:S01]  /*0da0*/  ULDC UR4, c[0x0][0xc] ;  /* 0x0000030000047ab9 */ /* 0x000fe20000000800 */
[----:B------:R-:W-:Y:S02]  /*0db0*/  ULDC UR5, c[0x0][0x10] ;  /* 0x0000040000057ab9 */ /* 0x000fe40000000800 */
[----:B------:R-:W-:-:S04]  /*0dc0*/  UIMAD.WIDE.U32 UR4, UR4, UR5, URZ ;  /* 0x00000005040472a5 */ /* 0x000fc8000f8e003f */
[----:B------:R-:W3:Y:S01]  /*0dd0*/  LDC R2, c[0x0][0x14] ;  /* 0x00000500ff027b82 */ /* 0x000ee20000000800 */
[----:B0-----:R-:W-:-:S04]  /*0de0*/  @P1 IMAD.WIDE.U32 R18, R19, UR12, R6 ;  /* 0x0000000c13121c25 */ /* 0x001fc8000f8e0006 */
[----:B------:R-:W-:Y:S02]  /*0df0*/  @P1 IMAD.IADD R17, R19, 0x1, R17 ;  /* 0x0000000113111824 */ /* 0x000fe400078e0211 */
[----:B-1----:R-:W-:-:S04]  /*0e00*/  @!P1 IMAD.WIDE.U32 R8, R6, R11, R8 ;  /* 0x0000000b06089225 */ /* 0x002fc800078e0008 */
[----:B------:R-:W-:Y:S02]  /*0e10*/  @!P1 IMAD.MOV.U32 R18, RZ, RZ, R8 ;  /* 0x000000ffff129224 */ /* 0x000fe400078e0008 */
[----:B------:R-:W-:Y:S02]  /*0e20*/  @!P1 IMAD.MOV.U32 R17, RZ, RZ, R9 ;  /* 0x000000ffff119224 */ /* 0x000fe400078e0009 */
[----:B---3--:R-:W-:-:S04]  /*0e30*/  IMAD.WIDE.U32 R12, R2, UR4, RZ ;  /* 0x00000004020c7c25 */ /* 0x008fc8000f8e00ff */
[----:B------:R-:W-:Y:S01]  /*0e40*/  IMAD R23, R2, UR5, RZ ;  /* 0x0000000502177c24 */ /* 0x000fe2000f8e02ff */
[----:B------:R0:W-:Y:S03]  /*0e50*/  STL.64 [R1], R12 ;  /* 0x0000000c01007387 */ /* 0x0001e60000100a00 */
[----:B------:R-:W-:Y:S01]  /*0e60*/  IMAD.IADD R23, R13, 0x1, R23 ;  /* 0x000000010d177824 */ /* 0x000fe200078e0217 */
[----:B------:R-:W-:Y:S06]  /*0e70*/  @P0 BRA `(.L_x_12) ;  /* 0x0000000000200947 */ /* 0x000fec0003800000 */
[----:B------:R-:W-:Y:S01]  /*0e80*/  UISETP.GE.U32.AND UP0, UPT, UR40, 0xb, UPT ;  /* 0x0000000b2800788c */ /* 0x000fe2000bf06070 */
[----:B------:R-:W-:Y:S01]  /*0e90*/  IADD3 R18, P0, R18, R12, RZ ;  /* 0x0000000c12127210 */ /* 0x000fe20007f1e0ff */
[----:B------:R-:W-:Y:S01]  /*0ea0*/  UIMAD.WIDE.U32 UR4, UR40, -0x45d1745d, URZ ;  /* 0xba2e8ba3280478a5 */ /* 0x000fe2000f8e003f */
[----:B------:R-:W-:-:S03]  /*0eb0*/  UMOV UR38, URZ ;  /* 0x0000003f00267c82 */ /* 0x000fc60008000000 */
[----:B------:R-:W-:Y:S01]  /*0ec0*/  USHF.R.U32.HI UR4, URZ, 0x3, UR5 ;  /* 0x000000033f047899 */ /* 0x000fe20008011605 */
[----:B------:R-:W-:-:S03]  /*0ed0*/  IMAD.X R17, R23, 0x1, R17, P0 ;  /* 0x0000000117117824 */ /* 0x000fc600000e0611 */
[----:B------:R-:W-:Y:S02]  /*0ee0*/  UIMAD UR39, UR4, -0xb, UR40 ;  /* 0xfffffff5042778a4 */ /* 0x000fe4000f8e0228 */
[----:B------:R-:W-:-:S12]  /*0ef0*/  @UP0 ULOP3.LUT UR38, UR4, 0x1, URZ, 0xc0, !UPT ;  /* 0x0000000104260892 */ /* 0x000fd8000f8ec03f */
.L_x_12:
[----:B------:R-:W-:Y:S01]  /*0f00*/  ISETP.GE.U32.AND P0, PT, R18, UR8, PT ;  /* 0x0000000812007c0c */ /* 0x000fe2000bf06070 */
[----:B------:R-:W-:Y:S01]  /*0f10*/  IMAD.MOV.U32 R19, RZ, RZ, -0x1 ;  /* 0xffffffffff137424 */ /* 0x000fe200078e00ff */
[----:B------:R-:W-:Y:S01]  /*0f20*/  PRMT R8, RZ, 0x7610, R8 ;  /* 0x00007610ff087816 */ /* 0x000fe20000000008 */
[----:B------:R-:W-:Y:S01]  /*0f30*/  IMAD.MOV.U32 R22, RZ, RZ, -0x1 ;  /* 0xffffffffff167424 */ /* 0x000fe200078e00ff */
[----:B------:R-:W-:Y:S01]  /*0f40*/  ISETP.GE.U32.AND.EX P0, PT, R17, UR9, PT, P0 ;  /* 0x0000000911007c0c */ /* 0x000fe2000bf06100 */
[----:B------:R-:W-:-:S12]  /*0f50*/  IMAD.MOV.U32 R2, RZ, RZ, -0x1 ;  /* 0xffffffffff027424 */ /* 0x000fd800078e00ff */
[----:B------:R-:W-:Y:S05]  /*0f60*/  @P0 BRA `(.L_x_13) ;  /* 0x00000004002c0947 */ /* 0x000fea0003800000 */
[----:B------:R-:W1:Y:S01]  /*0f70*/  LDC.64 R26, c[0x0][0x628] ;  /* 0x00018a00ff1a7b82 */ /* 0x000e620000000a00 */
[----:B------:R-:W-:Y:S02]  /*0f80*/  IMAD.MOV.U32 R8, RZ, RZ, R18 ;  /* 0x000000ffff087224 */ /* 0x000fe400078e0012 */
[----:B------:R-:W-:-:S05]  /*0f90*/  IMAD.MOV.U32 R9, RZ, RZ, R17 ;  /* 0x000000ffff097224 */ /* 0x000fca00078e0011 */
[----:B------:R-:W3:Y:S08]  /*0fa0*/  LDC R2, c[0x0][0x630] ;  /* 0x00018c00ff027b82 */ /* 0x000ef00000000800 */
[----:B------:R-:W4:Y:S01]  /*0fb0*/  LDC.64 R28, c[0x0][0x620] ;  /* 0x00018800ff1c7b82 */ /* 0x000f220000000a00 */
[----:B-1----:R-:W-:-:S04]  /*0fc0*/  ISETP.NE.U32.AND P0, PT, R26, RZ, PT ;  /* 0x000000ff1a00720c */ /* 0x002fc80003f05070 */
[----:B------:R-:W-:-:S13]  /*0fd0*/  ISETP.NE.AND.EX P0, PT, R27, RZ, PT, P0 ;  /* 0x000000ff1b00720c */ /* 0x000fda0003f05300 */
[----:B---34-:R-:W-:Y:S05]  /*0fe0*/  @!P0 BRA `(.L_x_14) ;  /* 0x0000000000288947 */ /* 0x018fea0003800000 */
[----:B0-----:R-:W0:Y:S02]  /*0ff0*/  LDC R13, c[0x0][0x634] ;  /* 0x00018d00ff0d7b82 */ /* 0x001e240000000800 */
[----:B0-----:R-:W-:-:S05]  /*1000*/  IADD3 R13, P0, R18, R13, RZ ;  /* 0x0000000d120d7210 */ /* 0x001fca0007f1e0ff */
[----:B------:R-:W-:-:S04]  /*1010*/  IMAD.X R15, RZ, RZ, R17, P0 ;  /* 0x000000ffff0f7224 */ /* 0x000fc800000e0611 */
[----:B------:R-:W-:-:S04]  /*1020*/  IMAD.WIDE.U32 R8, R15, R26, RZ ;  /* 0x0000001a0f087225 */ /* 0x000fc800078e00ff */
[----:B------:R-:W-:-:S04]  /*1030*/  IMAD.WIDE.U32 R10, P0, R13, R27, R8 ;  /* 0x0000001b0d0a7225 */ /* 0x000fc80007800008 */
[----:B------:R-:W-:-:S04]  /*1040*/  IMAD.WIDE.U32 R8, R13, R26, RZ ;  /* 0x0000001a0d087225 */ /* 0x000fc800078e00ff */
[----:B------:R-:W-:Y:S01]  /*1050*/  IMAD.X R13, RZ, RZ, RZ, P0 ;  /* 0x000000ffff0d7224 */ /* 0x000fe200000e06ff */
[----:B------:R-:W-:Y:S01]  /*1060*/  IADD3 RZ, P0, R9, R10, RZ ;  /* 0x0000000a09ff7210 */ /* 0x000fe20007f1e0ff */
[----:B------:R-:W-:-:S04]  /*1070*/  IMAD.MOV.U32 R12, RZ, RZ, R11 ;  /* 0x000000ffff0c7224 */ /* 0x000fc800078e000b */
[----:B------:R-:W-:-:S08]  /*1080*/  IMAD.WIDE.U32.X R8, R15, R27, R12, P0 ;  /* 0x0000001b0f087225 */ /* 0x000fd000000e040c */
.L_x_14:
[----:B------:R-:W1:Y:S01]  /*1090*/  LDC.64 R32, c[0x0][0x640] ;  /* 0x00019000ff207b82 */ /* 0x000e620000000a00 */
[-C--:B------:R-:W-:Y:S01]  /*10a0*/  SHF.R.U64 R30, R8, R2.reuse, R9 ;  /* 0x00000002081e7219 */ /* 0x080fe20000001209 */
[----:B------:R-:W-:Y:S01]  /*10b0*/  IMAD.MOV.U32 R19, RZ, RZ, R17 ;  /* 0x000000ffff137224 */ /* 0x000fe200078e0011 */
[----:B------:R-:W-:Y:S02]  /*10c0*/  SHF.R.U32.HI R2, RZ, R2, R9 ;  /* 0x00000002ff027219 */ /* 0x000fe40000011609 */
[----:B------:R-:W-:-:S03]  /*10d0*/  IADD3 R11, P0, RZ, -R30, RZ ;  /* 0x8000001eff0b7210 */ /* 0x000fc60007f1e0ff */
[----:B------:R-:W3:Y:S02]  /*10e0*/  LDC R10, c[0x0][0x618] ;  /* 0x00018600ff0a7b82 */ /* 0x000ee40000000800 */
[----:B------:R-:W-:-:S04]  /*10f0*/  IMAD.X R9, RZ, RZ, ~R2, P0 ;  /* 0x000000ffff097224 */ /* 0x000fc800000e0e02 */
[-C--:B------:R-:W-:Y:S02]  /*1100*/  IMAD R2, R9, R28.reuse, RZ ;  /* 0x0000001c09027224 */ /* 0x080fe400078e02ff */
[----:B0-----:R-:W0:Y:S01]  /*1110*/  LDC R13, c[0x0][0x608] ;  /* 0x00018200ff0d7b82 */ /* 0x001e220000000800 */
[----:B------:R-:W-:-:S04]  /*1120*/  IMAD.WIDE.U32 R8, R11, R28, R18 ;  /* 0x0000001c0b087225 */ /* 0x000fc800078e0012 */
[----:B------:R-:W-:Y:S02]  /*1130*/  IMAD R11, R11, R29, R2 ;  /* 0x0000001d0b0b7224 */ /* 0x000fe400078e0202 */
[----:B------:R-:W-:Y:S01]  /*1140*/  IMAD.MOV.U32 R2, RZ, RZ, -0x1 ;  /* 0xffffffffff027424 */ /* 0x000fe200078e00ff */
[----:B------:R-:W4:Y:S01]  /*1150*/  LDC R31, c[0x0][0x658] ;  /* 0x00019600ff1f7b82 */ /* 0x000f220000000800 */
[----:B------:R-:W-:Y:S01]  /*1160*/  IMAD.IADD R9, R9, 0x1, R11 ;  /* 0x0000000109097824 */ /* 0x000fe200078e020b */
[----:B-1----:R-:W-:Y:S01]  /*1170*/  ISETP.NE.U32.AND P0, PT, R32, RZ, PT ;  /* 0x000000ff2000720c */ /* 0x002fe20003f05070 */
[----:B------:R-:W-:-:S03]  /*1180*/  IMAD.MOV.U32 R28, RZ, RZ, 0x1 ;  /* 0x00000001ff1c7424 */ /* 0x000fc600078e00ff */
[----:B------:R-:W-:Y:S02]  /*1190*/  ISETP.NE.AND.EX P0, PT, R33, RZ, PT, P0 ;  /* 0x000000ff2100720c */ /* 0x000fe40003f05300 */
[----:B------:R-:W1:Y:S01]  /*11a0*/  LDC R27, c[0x0][0x600] ;  /* 0x00018000ff1b7b82 */ /* 0x000e620000000800 */
[-CC-:B---3--:R-:W-:Y:S02]  /*11b0*/  SHF.R.U64 R25, R8, R10.reuse, R9.reuse ;  /* 0x0000000a08197219 */ /* 0x188fe40000001209 */
[----:B------:R-:W-:-:S05]  /*11c0*/  SHF.R.U32.HI R8, RZ, R10, R9 ;  /* 0x0000000aff087219 */ /* 0x000fca0000011609 */
[----:B------:R-:W3:Y:S01]  /*11d0*/  LDC R22, c[0x0][0x648] ;  /* 0x00019200ff167b82 */ /* 0x000ee20000000800 */
[-CC-:B0-----:R-:W-:Y:S02]  /*11e0*/  SHF.R.U64 R34, R25, R13.reuse, R8.reuse ;  /* 0x0000000d19227219 */ /* 0x181fe40000001208 */
[----:B------:R-:W-:-:S05]  /*11f0*/  SHF.R.U32.HI R8, RZ, R13, R8 ;  /* 0x0000000dff087219 */ /* 0x000fca0000011608 */
[----:B------:R-:W0:Y:S01]  /*1200*/  LDC R26, c[0x0][0x638] ;  /* 0x00018e00ff1a7b82 */ /* 0x000e220000000800 */
[-CC-:B----4-:R-:W-:Y:S02]  /*1210*/  SHF.R.U64 R36, R34, R31.reuse, R8.reuse ;  /* 0x0000001f22247219 */ /* 0x190fe40000001208 */
[-C--:B------:R-:W-:Y:S02]  /*1220*/  SHF.L.U32 R2, R2, R31.reuse, RZ ;  /* 0x0000001f02027219 */ /* 0x080fe400000006ff */
[----:B------:R-:W-:Y:S01]  /*1230*/  SHF.R.U32.HI R9, RZ, R31, R8 ;  /* 0x0000001fff097219 */ /* 0x000fe20000011608 */
[----:B------:R-:W-:Y:S01]  /*1240*/  IMAD.MOV.U32 R8, RZ, RZ, R36 ;  /* 0x000000ffff087224 */ /* 0x000fe200078e0024 */
[----:B------:R-:W-:Y:S01]  /*1250*/  LOP3.LUT R15, RZ, R2, RZ, 0x33, !PT ;  /* 0x00000002ff0f7212 */ /* 0x000fe200078e33ff */
[----:B------:R-:W4:Y:S01]  /*1260*/  LDC R29, c[0x0][0x610] ;  /* 0x00018400ff1d7b82 */ /* 0x000f220000000800 */
[----:B------:R-:W-:Y:S05]  /*1270*/  @!P0 BRA `(.L_x_15) ;  /* 0x0000000000288947 */ /* 0x000fea0003800000 */
[----:B------:R-:W2:Y:S02]  /*1280*/  LDC R13, c[0x0][0x64c] ;  /* 0x00019300ff0d7b82 */ /* 0x000ea40000000800 */
[----:B--2---:R-:W-:-:S05]  /*1290*/  IADD3 R13, P0, R36, R13, RZ ;  /* 0x0000000d240d7210 */ /* 0x004fca0007f1e0ff */
        /* <DEDUP_REMOVED lines=8> */
.L_x_15:
[----:B---3--:R-:W-:Y:S01]  /*1320*/  SHF.R.U64 R7, R8, R22, R9 ;  /* 0x0000001608077219 */ /* 0x008fe20000001209 */
[----:B-1----:R-:W-:Y:S01]  /*1330*/  VIADD R8, R27, 0xffffffff ;  /* 0xffffffff1b087836 */ /* 0x002fe20000000000 */
[----:B------:R-:W-:Y:S01]  /*1340*/  SHF.L.U32 R2, R28, R31, RZ ;  /* 0x0000001f1c027219 */ /* 0x000fe200000006ff */
[----:B------:R-:W-:Y:S01]  /*1350*/  @P1 IMAD R20, R21, R24, R6 ;  /* 0x0000001815141224 */ /* 0x000fe200078e0206 */
[----:B------:R-:W-:Y:S01]  /*1360*/  LOP3.LUT R15, R34, R15, RZ, 0xc0, !PT ;  /* 0x0000000f220f7212 */ /* 0x000fe200078ec0ff */
[----:B------:R-:W-:Y:S01]  /*1370*/  IMAD.MOV R9, RZ, RZ, -R7 ;  /* 0x000000ffff097224 */ /* 0x000fe200078e0a07 */
[----:B------:R-:W-:Y:S01]  /*1380*/  LOP3.LUT R8, R25, R8, RZ, 0xc0, !PT ;  /* 0x0000000819087212 */ /* 0x000fe200078ec0ff */
[----:B------:R-:W-:Y:S02]  /*1390*/  IMAD.MOV.U32 R6, RZ, RZ, 0x1 ;  /* 0x00000001ff067424 */ /* 0x000fe400078e00ff */
[----:B------:R-:W-:Y:S02]  /*13a0*/  IMAD R15, R2, R7, R15 ;  /* 0x00000007020f7224 */ /* 0x000fe400078e020f */
[----:B0-----:R-:W-:-:S02]  /*13b0*/  IMAD R2, R9, R26, R36 ;  /* 0x0000001a09027224 */ /* 0x001fc400078e0224 */
[----:B----4-:R-:W-:Y:S02]  /*13c0*/  IMAD R19, R15, R29, R20 ;  /* 0x0000001d0f137224 */ /* 0x010fe400078e0214 */
[--C-:B------:R-:W-:Y:S01]  /*13d0*/  IMAD R2, R2, R27, R8.reuse ;  /* 0x0000001b02027224 */ /* 0x100fe200078e0208 */
[----:B------:R-:W-:-:S04]  /*13e0*/  PRMT R8, R6, 0x7610, R8 ;  /* 0x0000761006087816 */ /* 0x000fc80000000008 */
[----:B------:R-:W-:Y:S02]  /*13f0*/  SEL R22, R2, R19, !P1 ;  /* 0x0000001302167207 */ /* 0x000fe40004800000 */
[----:B------:R-:W-:Y:S01]  /*1400*/  SEL R19, R19, R2, !P1 ;  /* 0x0000000213137207 */ /* 0x000fe20004800000 */
[----:B------:R-:W-:-:S07]  /*1410*/  IMAD.MOV.U32 R2, RZ, RZ, R30 ;  /* 0x000000ffff027224 */ /* 0x000fce00078e001e */
.L_x_13:
[----:B------:R-:W-:Y:S05]  /*1420*/  @!P3 BRA `(.L_x_16) ;  /* 0x00000000000cb947 */ /* 0x000fea0003800000 */
[----:B------:R-:W-:Y:S01]  /*1430*/  UCGABAR_WAIT ;  /* 0x0000000000007dc7 */ /* 0x000fe20008000000 */
[----:B------:R-:W-:Y:S01]  /*1440*/  CCTL.IVALL ;  /* 0x00000000ff00798f */ /* 0x000fe20002000000 */
[----:B------:R-:W-:Y:S05]  /*1450*/  BRA `(.L_x_17) ;  /* 0x0000000000047947 */ /* 0x000fea0003800000 */
.L_x_16:
[----:B------:R-:W-:Y:S06]  /*1460*/  BAR.SYNC.DEFER_BLOCKING 0x0 ;  /* 0x0000000000007b1d */ /* 0x000fec0000010000 */
.L_x_17:
[----:B------:R-:W-:Y:S05]  /*1470*/  @!P2 BRA `(.L_x_18) ;  /* 0x0000007400a4a947 */ /* 0x000fea0003800000 */
[----:B------:R-:W-:-:S13]  /*1480*/  ISETP.GT.U32.AND P0, PT, R35, 0x1, PT ;  /* 0x000000012300780c */ /* 0x000fda0003f04070 */
[----:B------:R-:W-:Y:S05]  /*1490*/  @P0 EXIT ;  /* 0x000000000000094d */ /* 0x000fea0003800000 */
.L_x_19:
[----:B------:R-:W-:-:S08]  /*14a0*/  NOP ;  /* 0x0000000000007918 */ /* 0x000fd00000000000 */
[----:B------:R-:W1:Y:S02]  /*14b0*/  USETMAXREG.TRY_ALLOC.CTAPOOL UP0, 0xe8 ;  /* 0x000000e8000079c8 */ /* 0x000e640008000600 */
[----:B-1----:R-:W-:-:S13]  /*14c0*/  PLOP3.LUT P0, PT, PT, PT, UP0, 0x80, 0x0 ;  /* 0x000000000000781c */ /* 0x002fda0003f0f008 */
[----:B------:R-:W-:Y:S05]  /*14d0*/  @!P0 BRA `(.L_x_19) ;  /* 0xfffffffc00f08947 */ /* 0x000fea000383ffff */
[----:B------:R-:W-:-:S13]  /*14e0*/  LOP3.LUT P0, RZ, R8, 0xff, RZ, 0xc0, !PT ;  /* 0x000000ff08ff7812 */ /* 0x000fda000780c0ff */
[----:B------:R-:W-:Y:S05]  /*14f0*/  @!P0 EXIT ;  /* 0x000000000000894d */ /* 0x000fea0003800000 */
[----:B------:R-:W1:Y:S01]  /*1500*/  S2UR UR4, SR_CgaCtaId ;  /* 0x00000000000479c3 */ /* 0x000e620000008800 */
[----:B--2---:R-:W-:Y:S01]  /*1510*/  VIADD R14, R14, 0xffffffff ;  /* 0xffffffff0e0e7836 */ /* 0x004fe20000000000 */
[CC--:B------:R-:W-:Y:S01]  /*1520*/  LEA.HI R4, R0.reuse, R3.reuse, RZ, 0x2 ;  /* 0x0000000300047211 */ /* 0x0c0fe200078f10ff */
[----:B------:R-:W-:Y:S01]  /*1530*/  UMOV UR41, 0x400 ;  /* 0x0000040000297882 */ /* 0x000fe20000000000 */
[----:B------:R-:W-:Y:S01]  /*1540*/  LEA.HI R0, R0, R3, RZ, 0x5 ;  /* 0x0000000300007211 */ /* 0x000fe200078f28ff */
[----:B------:R-:W-:Y:S01]  /*1550*/  UISETP.LT.AND UP0, UPT, UR40, 0x1, UPT ;  /* 0x000000012800788c */ /* 0x000fe2000bf01270 */
[----:B------:R-:W-:Y:S01]  /*1560*/  R2UR UR42, R14 ;  /* 0x000000000e2a72ca */ /* 0x000fe200000e0000 */
[----:B------:R-:W-:Y:S01]  /*1570*/  ULDC UR5, c[0x0][0x284] ;  /* 0x0000a10000057ab9 */ /* 0x000fe20000000800 */
[--C-:B------:R-:W-:Y:S01]  /*1580*/  SHF.R.S32.HI R156, RZ, 0x2, R4.reuse ;  /* 0x00000002ff9c7819 */ /* 0x100fe20000011404 */
[----:B------:R-:W-:Y:S01]  /*1590*/  USEL UR43, UR40, 0x1, UP0 ;  /* 0x00000001282b7887 */ /* 0x000fe20008000000 */
[----:B------:R-:W-:Y:S01]  /*15a0*/  SHF.R.S32.HI R5, RZ, 0x1f, R4 ;  /* 0x0000001fff057819 */ /* 0x000fe20000011404 */
[----:B------:R-:W-:Y:S01]  /*15b0*/  USHF.L.U32 UR44, UR40, 0x1, URZ ;  /* 0x00000001282c7899 */ /* 0x000fe2000800063f */
[----:B------:R-:W-:Y:S01]  /*15c0*/  LOP3.LUT R158, R4, 0xfffffffc, RZ, 0xc0, !PT ;  /* 0xfffffffc049e7812 */ /* 0x000fe200078ec0ff */
[----:B------:R-:W-:Y:S01]  /*15d0*/  UIADD3 UR43, -UR43, UR40, URZ ;  /* 0x000000282b2b7290 */ /* 0x000fe2000fffe13f */
[----:B------:R-:W-:-:S02]  /*15e0*/  LEA.HI R5, R5, R156, RZ, 0x3 ;  /* 0x0000009c05057211 */ /* 0x000fc400078f18ff */
[----:B------:R-:W-:Y:S01]  /*15f0*/  ISETP.NE.AND P0, PT, R14, RZ, PT ;  /* 0x000000ff0e00720c */ /* 0x000fe20003f05270 */
[----:B------:R-:W-:Y:S01]  /*1600*/  IMAD.IADD R158, R3, 0x1, -R158 ;  /* 0x00000001039e7824 */ /* 0x000fe200078e0a9e */
[----:B------:R-:W-:Y:S01]  /*1610*/  LOP3.LUT R5, R5, 0xfffffff8, RZ, 0xc0, !PT ;  /* 0xfffffff805057812 */ /* 0x000fe200078ec0ff */
[----:B------:R-:W-:Y:S01]  /*1620*/  USHF.L.U32 UR42, UR42, 0x3, URZ ;  /* 0x000000032a2a7899 */ /* 0x000fe2000800063f */
[----:B------:R-:W-:-:S03]  /*1630*/  SEL R165, RZ, 0x1, P0 ;  /* 0x00000001ffa57807 */ /* 0x000fc60000000000 */
[----:B------:R-:W-:Y:S01]  /*1640*/  IMAD.IADD R156, R156, 0x1, -R5 ;  /* 0x000000019c9c7824 */ /* 0x000fe200078e0a05 */
[----:B-1----:R-:W-:Y:S01]  /*1650*/  ULEA UR41, UR4, UR41, 0x18 ;  /* 0x0000002904297291 */ /* 0x002fe2000f8ec03f */
[----:B------:R-:W-:Y:S01]  /*1660*/  SHF.R.S32.HI R5, RZ, 0x5, R0 ;  /* 0x00000005ff057819 */ /* 0x000fe20000011400 */
[----:B------:R-:W-:Y:S02]  /*1670*/  IMAD.U32 R160, RZ, RZ, UR42 ;  /* 0x0000002affa07e24 */ /* 0x000fe4000f8e00ff */
[----:B------:R-:W-:Y:S01]  /*1680*/  UIADD3 UR45, UR41, 0xc0, URZ ;  /* 0x000000c0292d7890 */ /* 0x000fe2000fffe03f */
[--C-:B------:R-:W-:Y:S01]  /*1690*/  SHF.R.S32.HI R157, RZ, 0x1f, R156.reuse ;  /* 0x0000001fff9d7819 */ /* 0x100fe2000001149c */
[C-C-:B------:R-:W-:Y:S01]  /*16a0*/  IMAD R163, R5.reuse, -0x10, -R156.reuse ;  /* 0xfffffff005a37824 */ /* 0x140fe200078e0a9c */
[C---:B------:R-:W-:Y:S02]  /*16b0*/  LOP3.LUT R162, R160.reuse, 0x8, RZ, 0xc0, !PT ;  /* 0x00000008a0a27812 */ /* 0x040fe400078ec0ff */
[----:B------:R-:W-:Y:S01]  /*16c0*/  LOP3.LUT R160, R160, 0x8, RZ, 0xc, !PT ;  /* 0x00000008a0a07812 */ /* 0x000fe200078e0cff */
[----:B------:R-:W-:Y:S01]  /*16d0*/  IMAD.U32 R161, RZ, RZ, UR45 ;  /* 0x0000002dffa17e24 */ /* 0x000fe2000f8e00ff */
[----:B------:R-:W-:Y:S01]  /*16e0*/  LOP3.LUT R162, R162, 0x18, RZ, 0x3c, !PT ;  /* 0x00000018a2a27812 */ /* 0x000fe200078e3cff */
[----:B------:R-:W-:-:S04]  /*16f0*/  IMAD.WIDE R156, R5, 0x10, R156 ;  /* 0x00000010059c7825 */ /* 0x000fc800078e029c */
[----:B------:R-:W-:Y:S02]  /*1700*/  VIADD R159, R161, UR42 ;  /* 0x0000002aa19f7c36 */ /* 0x000fe40008000000 */
[----:B------:R-:W-:-:S07]  /*1710*/  VIADD R163, R163, UR5 ;  /* 0x00000005a3a37c36 */ /* 0x000fce0008000000 */
.L_x_299:
[----:B------:R-:W-:Y:S01]  /*1720*/  SHF.L.U32 R0, R165, 0x1f, RZ ;  /* 0x0000001fa5007819 */ /* 0x000fe200000006ff */
[----:B------:R-:W-:Y:S02]  /*1730*/  ULDC UR4, c[0x0][0x28c] ;  /* 0x0000a30000047ab9 */ /* 0x000fe40000000800 */
[----:B------:R-:W-:Y:S01]  /*1740*/  ISETP.LT.AND P1, PT, RZ, UR4, PT ;  /* 0x00000004ff007c0c */ /* 0x000fe2000bf21270 */
[----:B------:R-:W1:Y:S02]  /*1750*/  SYNCS.PHASECHK.TRANS64.TRYWAIT P0, [R161+UR42], R0 ;  /* 0x00000000a10075a7 */ /* 0x000e64000800016a */
[----:B-1-34-:R-:W-:Y:S10]  /*1760*/  @!P0 BRA `(.L_x_20) ;  /* 0x0000008400fc8947 */ /* 0x01aff40003800000 */
.L_x_328:
[----:B------:R-:W-:Y:S05]  /*1770*/  @P1 BRA `(.L_x_21) ;  /* 0x0000000000401947 */ /* 0x000fea0003800000 */
[----:B-1----:R-:W-:Y:S01]  /*1780*/  MOV R0, 0x0 ;  /* 0x0000000000007802 */ /* 0x002fe20000000f00 */
[----:B------:R-:W-:Y:S01]  /*1790*/  ULDC.64 UR4, c[0x4][0x68] ;  /* 0x01001a0000047ab9 */ /* 0x000fe20000000a00 */
[----:B------:R-:W-:Y:S01]  /*17a0*/  ULDC.64 UR6, c[0x4][0x8] ;  /* 0x0100020000067ab9 */ /* 0x000fe20000000a00 */
[----:B------:R-:W-:Y:S01]  /*17b0*/  IMAD.U32 R4, RZ, RZ, UR4 ;  /* 0x00000004ff047e24 */ /* 0x000fe2000f8e00ff */
[----:B------:R1:W2:Y:S01]  /*17c0*/  LDC.64 R14, c[0x4][R0] ;  /* 0x01000000000e7b82 */ /* 0x0002a20000000a00 */
[----:B------:R-:W-:Y:S01]  /*17d0*/  IMAD.U32 R5, RZ, RZ, UR5 ;  /* 0x00000005ff057e24 */ /* 0x000fe2000f8e00ff */
[----:B------:R-:W-:Y:S01]  /*17e0*/  ULDC.64 UR4, c[0x4][0x70] ;  /* 0x01001c0000047ab9 */ /* 0x000fe20000000a00 */
[----:B------:R-:W-:Y:S02]  /*17f0*/  IMAD.U32 R10, RZ, RZ, UR6 ;  /* 0x00000006ff0a7e24 */ /* 0x000fe4000f8e00ff */
[----:B------:R-:W-:Y:S02]  /*1800*/  IMAD.U32 R6, RZ, RZ, UR4 ;  /* 0x00000004ff067e24 */ /* 0x000fe4000f8e00ff */
[----:B------:R-:W-:-:S02]  /*1810*/  IMAD.U32 R7, RZ, RZ, UR5 ;  /* 0x00000005ff077e24 */ /* 0x000fc4000f8e00ff */
[----:B------:R-:W-:Y:S02]  /*1820*/  IMAD.U32 R11, RZ, RZ, UR7 ;  /* 0x00000007ff0b7e24 */ /* 0x000fe4000f8e00ff */
[----:B------:R-:W-:Y:S02]  /*1830*/  IMAD.MOV.U32 R8, RZ, RZ, 0x1e1 ;  /* 0x000001e1ff087424 */ /* 0x000fe400078e00ff */
[----:B0-----:R-:W-:Y:S02]  /*1840*/  IMAD.MOV.U32 R12, RZ, RZ, 0x1 ;  /* 0x00000001ff0c7424 */ /* 0x001fe400078e00ff */
[----:B-1----:R-:W-:-:S07]  /*1850*/  IMAD.MOV.U32 R13, RZ, RZ, RZ ;  /* 0x000000ffff0d7224 */ /* 0x002fce00078e00ff */
[----:B------:R-:W-:-:S07]  /*1860*/  LEPC R20, `(.L_x_21) ;  /* 0x000000001014794e */ /* 0x000fce0000000000 */
[----:B--2--5:R-:W-:Y:S05]  /*1870*/  CALL.ABS.NOINC R14 ;  /* 0x000000000e007343 */ /* 0x024fea0003c00000 */
.L_x_21:
[----:B-1----:R-:W-:-:S04]  /*1880*/  LOP3.LUT R0, R16, 0x1, RZ, 0xfc, !PT ;  /* 0x0000000110007812 */ /* 0x002fc800078efcff */
[----:B------:R-:W-:-:S13]  /*1890*/  ISETP.NE.AND P0, PT, R0, 0x3, PT ;  /* 0x000000030000780c */ /* 0x000fda0003f05270 */
[----:B------:R-:W-:Y:S05]  /*18a0*/  @!P0 BRA `(.L_x_22) ;  /* 0x0000000000048947 */ /* 0x000fea0003800000 */
[----:B------:R-:W-:Y:S01]  /*18b0*/  BPT.TRAP 0x1 ;  /* 0x000000040000795c */ /* 0x000fe20000300000 */
.L_x_22:
[----:B------:R-:W-:Y:S02]  /*18c0*/  IMAD.U32 R3, RZ, RZ, UR39 ;  /* 0x00000027ff037e24 */ /* 0x000fe4000f8e00ff */
[----:B------:R-:W-:-:S03]  /*18d0*/  IMAD.U32 R0, RZ, RZ, UR38 ;  /* 0x00000026ff007e24 */ /* 0x000fc6000f8e00ff */
[----:B------:R-:W-:Y:S02]  /*18e0*/  LEA R3, R3, UR41, 0x3 ;  /* 0x0000002903037c11 */ /* 0x000fe4000f8e18ff */
[----:B------:R-:W-:-:S04]  /*18f0*/  SHF.L.U32 R0, R0, 0x1f, RZ ;  /* 0x0000001f00007819 */ /* 0x000fc800000006ff */
[----:B------:R1:W2:Y:S01]  /*1900*/  SYNCS.PHASECHK.TRANS64.TRYWAIT P1, [R3+URZ], R0 ;  /* 0x00000000030075a7 */ /* 0x0002a2000802017f */
[----:B------:R-:W-:Y:S05]  /*1910*/  @!P0 BRA `(.L_x_23) ;  /* 0x0000000000048947 */ /* 0x000fea0003800000 */
[----:B------:R-:W-:Y:S01]  /*1920*/  BPT.TRAP 0x1 ;  /* 0x000000040000795c */ /* 0x000fe20000300000 */
.L_x_23:
[----:B------:R-:W-:-:S05]  /*1930*/  IMAD.U32 R4, RZ, RZ, UR43 ;  /* 0x0000002bff047e24 */ /* 0x000fca000f8e00ff */
[----:B------:R-:W-:Y:S01]  /*1940*/  ISETP.GE.AND P2, PT, R4, 0x1, PT ;  /* 0x000000010400780c */ /* 0x000fe20003f46270 */
[----:B--2---:R-:W-:-:S12]  /*1950*/  @P1 BRA `(.L_x_24) ;  /* 0x0000000000081947 */ /* 0x004fd80003800000 */
[----:B------:R-:W2:Y:S02]  /*1960*/  SYNCS.PHASECHK.TRANS64.TRYWAIT P1, [R3+URZ], R0 ;  /* 0x00000000030075a7 */ /* 0x000ea4000802017f */
[----:B--2---:R-:W-:Y:S05]  /*1970*/  @!P1 BRA `(.L_x_25) ;  /* 0x00000084008c9947 */ /* 0x004fea0003800000 */
.L_x_24:
[----:B------:R-:W-:Y:S05]  /*1980*/  WARPSYNC.ALL ;  /* 0x0000000000007948 */ /* 0x000fea0003800000 */
[----:B------:R-:W-:Y:S01]  /*1990*/  UIADD3 UR4, UR41, 0x180, URZ ;  /* 0x0000018029047890 */ /* 0x000fe2000fffe03f */
[----:B------:R-:W-:Y:S01]  /*19a0*/  WARPGROUP.ARRIVE ;  /* 0x00000000000079c5 */ /* 0x000fe20000000000 */
[----:B------:R-:W-:Y:S02]  /*19b0*/  UIADD3 UR5, UR41, 0xb180, URZ ;  /* 0x0000b18029057890 */ /* 0x000fe4000fffe03f */
[----:B------:R-:W-:Y:S02]  /*19c0*/  USHF.R.U32.HI UR4, URZ, 0x4, UR4 ;  /* 0x000000043f047899 */ /* 0x000fe40008011604 */
[----:B------:R-:W-:-:S02]  /*19d0*/  USHF.R.U32.HI UR5, URZ, 0x4, UR5 ;  /* 0x000000043f057899 */ /* 0x000fc40008011605 */
[----:B------:R-:W-:Y:S02]  /*19e0*/  ULOP3.LUT UR4, UR4, 0x3fff, URZ, 0xc0, !UPT ;  /* 0x00003fff04047892 */ /* 0x000fe4000f8ec03f */
[----:B------:R-:W-:Y:S02]  /*19f0*/  ULOP3.LUT UR5, UR5, 0x3fff, URZ, 0xc0, !UPT ;  /* 0x00003fff05057892 */ /* 0x000fe4000f8ec03f */
[----:B------:R-:W-:Y:S02]  /*1a00*/  ULOP3.LUT UR10, UR4, 0x10000, URZ, 0xfc, !UPT ;  /* 0x00010000040a7892 */ /* 0x000fe4000f8efc3f */
[----:B------:R-:W-:Y:S02]  /*1a10*/  ULOP3.LUT UR9, UR5, 0x10000, URZ, 0xfc, !UPT ;  /* 0x0001000005097892 */ /* 0x000fe4000f8efc3f */
[----:B------:R-:W-:Y:S02]  /*1a20*/  ULEA UR4, UR39, UR10, 0x8 ;  /* 0x0000000a27047291 */ /* 0x000fe4000f8e403f */
[----:B------:R-:W-:Y:S01]  /*1a30*/  ULEA UR6, UR39, UR9, 0xa ;  /* 0x0000000927067291 */ /* 0x000fe2000f8e503f */
[----:B------:R-:W-:Y:S01]  /*1a40*/  UMOV UR5, 0x80000020 ;  /* 0x8000002000057882 */ /* 0x000fe20000000000 */
[----:B------:R-:W-:-:S07]  /*1a50*/  UMOV UR7, 0x80000020 ;  /* 0x8000002000077882 */ /* 0x000fce0000000000 */
[----:B------:R-:W-:Y:S01]  /*1a60*/  IGMMA.64x256x32.S8.S8 R24, gdesc[UR4], RZ, !UPT, gsb0 ;  /* 0x06600000041879f1 */ /* 0x000fe2000c0410ff */
[----:B------:R-:W-:Y:S02]  /*1a70*/  UIADD3 UR4, UR4, 0x2, URZ ;  /* 0x0000000204047890 */ /* 0x000fe4000fffe03f */
[----:B------:R-:W-:Y:S01]  /*1a80*/  UIADD3 UR6, UR6, 0x2, URZ ;  /* 0x0000000206067890 */ /* 0x000fe2000fffe03f */
[----:B------:R-:W-:Y:S01]  /*1a90*/  UMOV UR5, 0x80000020 ;  /* 0x8000002000057882 */ /* 0x000fe20000000000 */
[----:B------:R-:W-:Y:S01]  /*1aa0*/  UMOV UR7, 0x80000020 ;  /* 0x8000002000077882 */ /* 0x000fe20000000000 */
[----:B------:R-:W-:Y:S02]  /*1ab0*/  WARPGROUP.DEPBAR.LE gsb0, 0x0 ;  /* 0x00008000000079c5 */ /* 0x000fe40000010000 */
[----:B------:R-:W-:-:S06]  /*1ac0*/  WARPGROUP.ARRIVE ;  /* 0x00000000000079c5 */ /* 0x000fcc0000000000 */
[----:B------:R-:W-:Y:S03]  /*1ad0*/  IGMMA.64x256x32.S8.S8 R24, gdesc[UR4], R24, gsb0 ;  /* 0x06600000041879f1 */ /* 0x000fe60008041018 */
[----:B------:R-:W-:Y:S02]  /*1ae0*/  WARPGROUP.DEPBAR.LE gsb0, 0x0 ;  /* 0x00008000000079c5 */ /* 0x000fe40000010000 */
[----:B------:R-:W-:Y:S05]  /*1af0*/  @!P2 BRA `(.L_x_26) ;  /* 0x0000000000d4a947 */ /* 0x000fea0003800000 */
[----:B------:R-:W-:Y:S01]  /*1b00*/  UIADD3 UR4, UR39, 0x1, URZ ;  /* 0x0000000127047890 */ /* 0x000fe2000fffe03f */
[----:B-12---:R-:W-:Y:S02]  /*1b10*/  IMAD.U32 R0, RZ, RZ, UR43 ;  /* 0x0000002bff007e24 */ /* 0x006fe4000f8e00ff */
[----:B------:R-:W-:Y:S01]  /*1b20*/  IMAD.U32 R3, RZ, RZ, UR39 ;  /* 0x00000027ff037e24 */ /* 0x000fe2000f8e00ff */
[----:B------:R-:W-:-:S04]  /*1b30*/  UISETP.NE.AND UP0, UPT, UR4, 0xb, UPT ;  /* 0x0000000b0400788c */ /* 0x000fc8000bf05270 */
[----:B------:R-:W-:Y:S02]  /*1b40*/  USEL UR5, URZ, 0x1, UP0 ;  /* 0x000000013f057887 */ /* 0x000fe40008000000 */
[----:B------:R-:W-:Y:S02]  /*1b50*/  USEL UR8, UR4, URZ, UP0 ;  /* 0x0000003f04087287 */ /* 0x000fe40008000000 */
[----:B------:R-:W-:-:S06]  /*1b60*/  ULOP3.LUT UR5, UR38, UR5, URZ, 0x3c, !UPT ;  /* 0x0000000526057292 */ /* 0x000fcc000f8e3c3f */
[----:B------:R-:W-:-:S07]  /*1b70*/  IMAD.U32 R6, RZ, RZ, UR5 ;  /* 0x00000005ff067e24 */ /* 0x000fce000f8e00ff */
.L_x_33:
[----:B------:R-:W-:Y:S05]  /*1b80*/  @!P0 BRA `(.L_x_27) ;  /* 0x0000000000048947 */ /* 0x000fea0003800000 */
[----:B------:R-:W-:Y:S01]  /*1b90*/  BPT.TRAP 0x1 ;  /* 0x000000040000795c */ /* 0x000fe20000300000 */
.L_x_27:
[----:B------:R-:W-:Y:S01]  /*1ba0*/  ULEA UR4, UR8, UR41, 0x3 ;  /* 0x0000002908047291 */ /* 0x000fe2000f8e183f */
[----:B------:R-:W-:-:S08]  /*1bb0*/  SHF.L.U32 R4, R6, 0x1f, RZ ;  /* 0x0000001f06047819 */ /* 0x000fd000000006ff */
[----:B------:R1:W2:Y:S01]  /*1bc0*/  SYNCS.PHASECHK.TRANS64.TRYWAIT P1, [UR4], R4 ;  /* 0x00000004ff0075a7 */ /* 0x0002a20008020144 */
[----:B------:R-:W-:Y:S05]  /*1bd0*/  @!P0 BRA `(.L_x_28) ;  /* 0x0000000000048947 */ /* 0x000fea0003800000 */
[----:B------:R-:W-:Y:S01]  /*1be0*/  BPT.TRAP 0x1 ;  /* 0x000000040000795c */ /* 0x000fe20000300000 */
.L_x_28:
[----:B--2---:R-:W-:Y:S05]  /*1bf0*/  @P1 BRA `(.L_x_29) ;  /* 0x0000000000081947 */ /* 0x004fea0003800000 */
[----:B------:R-:W2:Y:S02]  /*1c00*/  SYNCS.PHASECHK.TRANS64.TRYWAIT P1, [UR4], R4 ;  /* 0x00000004ff0075a7 */ /* 0x000ea40008020144 */
[----:B--2---:R-:W-:Y:S05]  /*1c10*/  @!P1 BRA `(.L_x_30) ;  /* 0x0000008000f89947 */ /* 0x004fea0003800000 */
.L_x_29:
[----:B------:R-:W-:Y:S01]  /*1c20*/  ULEA UR4, UR8, UR10, 0x8 ;  /* 0x0000000a08047291 */ /* 0x000fe2000f8e403f */
[----:B------:R-:W-:Y:S01]  /*1c30*/  WARPGROUP.ARRIVE ;  /* 0x00000000000079c5 */ /* 0x000fe20000000000 */
[----:B------:R-:W-:Y:S01]  /*1c40*/  ULEA UR6, UR8, UR9, 0xa ;  /* 0x0000000908067291 */ /* 0x000fe2000f8e503f */
[----:B------:R-:W-:Y:S01]  /*1c50*/  UMOV UR5, 0x80000020 ;  /* 0x8000002000057882 */ /* 0x000fe20000000000 */
[----:B------:R-:W-:-:S07]  /*1c60*/  UMOV UR7, 0x80000020 ;  /* 0x8000002000077882 */ /* 0x000fce0000000000 */
[----:B------:R-:W-:Y:S01]  /*1c70*/  IGMMA.64x256x32.S8.S8 R24, gdesc[UR4], R24, gsb0 ;  /* 0x06600000041879f1 */ /* 0x000fe20008041018 */
        /* <DEDUP_REMOVED lines=9> */
[----:B------:R-:W-:Y:S01]  /*1d10*/  BPT.TRAP 0x1 ;  /* 0x000000040000795c */ /* 0x000fe20000300000 */
.L_x_31:
[----:B------:R-:W-:-:S13]  /*1d20*/  ISETP.NE.AND P1, PT, R155, RZ, PT ;  /* 0x000000ff9b00720c */ /* 0x000fda0003f25270 */
[----:B-12---:R-:W-:-:S05]  /*1d30*/  @P1 LEA R4, R3, UR41, 0x3 ;  /* 0x0000002903041c11 */ /* 0x006fca000f8e18ff */
[----:B------:R-:W-:-:S05]  /*1d40*/  @P1 VIADD R5, R4, 0x58 ;  /* 0x0000005804051836 */ /* 0x000fca0000000000 */
[----:B------:R-:W-:-:S04]  /*1d50*/  @P1 PRMT R5, R154, 0x654, R5 ;  /* 0x000006549a051816 */ /* 0x000fc80000000005 */
[----:B------:R1:W-:Y:S01]  /*1d60*/  @P1 SYNCS.ARRIVE.TRANS64.RED.A1T0 RZ, [R5+URZ], RZ ;  /* 0x000000ff05ff19a7 */ /* 0x0003e2000810043f */
[----:B------:R-:W-:-:S13]  /*1d70*/  ISETP.GT.U32.AND P1, PT, R16, 0x1, PT ;  /* 0x000000011000780c */ /* 0x000fda0003f24070 */
[----:B-1----:R-:W-:Y:S05]  /*1d80*/  @P1 BRA `(.L_x_32) ;  /* 0x0000000000041947 */ /* 0x002fea0003800000 */
[----:B------:R-:W-:Y:S01]  /*1d90*/  BPT.TRAP 0x1 ;  /* 0x000000040000795c */ /* 0x000fe20000300000 */
.L_x_32:
[----:B------:R-:W-:Y:S01]  /*1da0*/  UIADD3 UR8, UR8, 0x1, URZ ;  /* 0x0000000108087890 */ /* 0x000fe2000fffe03f */
[C---:B------:R-:W-:Y:S01]  /*1db0*/  ISETP.GT.AND P2, PT, R0.reuse, 0x1, PT ;  /* 0x000000010000780c */ /* 0x040fe20003f44270 */
[----:B------:R-:W-:Y:S02]  /*1dc0*/  VIADD R3, R3, 0x1 ;  /* 0x0000000103037836 */ /* 0x000fe40000000000 */
[----:B------:R-:W-:Y:S01]  /*1dd0*/  UISETP.NE.AND UP0, UPT, UR8, 0xb, UPT ;  /* 0x0000000b0800788c */ /* 0x000fe2000bf05270 */
[----:B------:R-:W-:Y:S02]  /*1de0*/  VIADD R0, R0, 0xffffffff ;  /* 0xffffffff00007836 */ /* 0x000fe40000000000 */
[C---:B------:R-:W-:Y:S01]  /*1df0*/  ISETP.NE.AND P1, PT, R3.reuse, 0xb, PT ;  /* 0x0000000b0300780c */ /* 0x040fe20003f25270 */
[----:B------:R-:W-:Y:S02]  /*1e00*/  USEL UR4, URZ, 0x1, UP0 ;  /* 0x000000013f047887 */ /* 0x000fe40008000000 */
[----:B------:R-:W-:Y:S01]  /*1e10*/  USEL UR8, UR8, URZ, UP0 ;  /* 0x0000003f08087287 */ /* 0x000fe20008000000 */
[----:B------:R-:W-:-:S03]  /*1e20*/  SEL R3, R3, RZ, P1 ;  /* 0x000000ff03037207 */ /* 0x000fc60000800000 */
[----:B------:R-:W-:Y:S01]  /*1e30*/  LOP3.LUT R6, R6, UR4, RZ, 0x3c, !PT ;  /* 0x0000000406067c12 */ /* 0x000fe2000f8e3cff */
[----:B------:R-:W-:Y:S07]  /*1e40*/  @P2 BRA `(.L_x_33) ;  /* 0xfffffffc004c2947 */ /* 0x000fee000383ffff */
.L_x_26:
[----:B-12---:R-:W1:Y:S01]  /*1e50*/  LDC R0, c[0x0][0x28c] ;  /* 0x0000a300ff007b82 */ /* 0x006e620000000800 */
[----:B------:R2:W-:Y:S01]  /*1e60*/  SYNCS.ARRIVE.TRANS64.A1T0 RZ, [R160+UR45], RZ ;  /* 0x000000ffa0ff79a7 */ /* 0x0005e2000810002d */
[----:B-1----:R-:W-:-:S13]  /*1e70*/  ISETP.GE.AND P1, PT, R0, 0x1, PT ;  /* 0x000000010000780c */ /* 0x002fda0003f26270 */
[----:B--2---:R-:W-:Y:S05]  /*1e80*/  @!P1 BRA `(.L_x_34) ;  /* 0x0000000000449947 */ /* 0x004fea0003800000 */
[----:B------:R-:W-:Y:S05]  /*1e90*/  @!P0 BRA `(.L_x_35) ;  /* 0x0000000000048947 */ /* 0x000fea0003800000 */
[----:B------:R-:W-:Y:S01]  /*1ea0*/  BPT.TRAP 0x1 ;  /* 0x000000040000795c */ /* 0x000fe20000300000 */
.L_x_35:
[----:B------:R-:W-:-:S13]  /*1eb0*/  ISETP.NE.AND P0, PT, R155, RZ, PT ;  /* 0x000000ff9b00720c */ /* 0x000fda0003f05270 */
[----:B------:R-:W-:-:S05]  /*1ec0*/  VOTEU.ANY UP0, P0 ;  /* 0x00000000003f7886 */ /* 0x000fca0000000100 */
[----:B------:R-:W-:-:S06]  /*1ed0*/  @UP0 UIADD3 UR4, UR43, UR39, URZ ;  /* 0x000000272b040290 */ /* 0x000fcc000fffe03f */
[----:B------:R-:W-:Y:S02]  /*1ee0*/  IMAD.U32 R4, RZ, RZ, UR4 ;  /* 0x00000004ff047e24 */ /* 0x000fe4000f8e00ff */
[----:B------:R-:W-:Y:S02]  /*1ef0*/  IMAD.U32 R3, RZ, RZ, UR4 ;  /* 0x00000004ff037e24 */ /* 0x000fe4000f8e00ff */
[----:B------:R-:W-:-:S05]  /*1f00*/  @P0 IMAD.WIDE.U32 R4, R4, -0x45d1745d, RZ ;  /* 0xba2e8ba304040825 */ /* 0x000fca00078e00ff */
[----:B------:R-:W-:-:S05]  /*1f10*/  @P0 SHF.R.U32.HI R0, RZ, 0x3, R5 ;  /* 0x00000003ff000819 */ /* 0x000fca0000011605 */
[----:B------:R-:W-:-:S05]  /*1f20*/  @P0 IMAD R0, R0, -0xb, R3 ;  /* 0xfffffff500000824 */ /* 0x000fca00078e0203 */
[----:B------:R-:W-:-:S05]  /*1f30*/  @P0 LEA R0, R0, UR41, 0x3 ;  /* 0x0000002900000c11 */ /* 0x000fca000f8e18ff */
[----:B------:R-:W-:-:S05]  /*1f40*/  @P0 VIADD R3, R0, 0x58 ;  /* 0x0000005800030836 */ /* 0x000fca0000000000 */
[----:B------:R-:W-:-:S04]  /*1f50*/  @P0 PRMT R3, R154, 0x654, R3 ;  /* 0x000006549a030816 */ /* 0x000fc80000000003 */
[----:B------:R1:W-:Y:S01]  /*1f60*/  @P0 SYNCS.ARRIVE.TRANS64.RED.A1T0 RZ, [R3+URZ], RZ ;  /* 0x000000ff03ff09a7 */ /* 0x0003e2000810043f */
[----:B------:R-:W-:-:S13]  /*1f70*/  ISETP.GT.U32.AND P0, PT, R16, 0x1, PT ;  /* 0x000000011000780c */ /* 0x000fda0003f04070 */
[----:B-1----:R-:W-:Y:S05]  /*1f80*/  @P0 BRA `(.L_x_34) ;  /* 0x0000000000040947 */ /* 0x002fea0003800000 */
[----:B------:R-:W-:Y:S01]  /*1f90*/  BPT.TRAP 0x1 ;  /* 0x000000040000795c */ /* 0x000fe20000300000 */
.L_x_34:
[----:B------:R-:W-:Y:S01]  /*1fa0*/  SHF.L.U32 R0, R165, 0x1f, RZ ;  /* 0x0000001fa5007819 */ /* 0x000fe200000006ff */
[----:B------:R-:W-:Y:S01]  /*1fb0*/  UIADD3 UR39, UR44, UR39, URZ ;  /* 0x000000272c277290 */ /* 0x000fe2000fffe03f */
[----:B------:R-:W1:Y:S01]  /*1fc0*/  LDC R7, c[0x0][0x288] ;  /* 0x0000a200ff077b82 */ /* 0x000e620000000800 */
[----:B------:R-:W-:Y:S01]  /*1fd0*/  UISETP.GE.U32.AND UP1, UPT, UR44, 0xb, UPT ;  /* 0x0000000b2c00788c */ /* 0x000fe2000bf26070 */
[----:B------:R-:W-:Y:S01]  /*1fe0*/  IMAD.SHL.U32 R8, R158, 0x2, RZ ;  /* 0x000000029e087824 */ /* 0x000fe200078e00ff */
[----:B------:R-:W-:Y:S02]  /*1ff0*/  UISETP.GT.U32.AND UP0, UPT, UR39, 0xa, UPT ;  /* 0x0000000a2700788c */ /* 0x000fe4000bf04070 */
[----:B------:R-:W-:Y:S02]  /*2000*/  UIMAD.WIDE.U32 UR4, UR39, -0x45d1745d, URZ ;  /* 0xba2e8ba3270478a5 */ /* 0x000fe4000f8e003f */
[----:B------:R-:W-:Y:S01]  /*2010*/  UISETP.LT.U32.AND UP0, UPT, UR44, 0xb, UP0 ;  /* 0x0000000b2c00788c */ /* 0x000fe20008701070 */
[----:B------:R-:W2:Y:S01]  /*2020*/  SYNCS.PHASECHK.TRANS64.TRYWAIT P0, [R161+UR42+0x10], R0 ;  /* 0x00001000a10075a7 */ /* 0x000ea2000800016a */
[----:B------:R-:W-:Y:S01]  /*2030*/  USHF.R.U32.HI UR4, URZ, 0x3, UR5 ;  /* 0x000000033f047899 */ /* 0x000fe20008011605 */
[----:B------:R-:W-:Y:S01]  /*2040*/  SHF.R.S32.HI R9, RZ, 0x1f, R8 ;  /* 0x0000001fff097819 */ /* 0x000fe20000011408 */
[----:B------:R-:W-:-:S02]  /*2050*/  USEL UR6, URZ, 0x1, !UP0 ;  /* 0x000000013f067887 */ /* 0x000fc4000c000000 */
[----:B------:R-:W-:Y:S02]  /*2060*/  UIMAD UR39, UR4, -0xb, UR39 ;  /* 0xfffffff5042778a4 */ /* 0x000fe4000f8e0227 */
[----:B------:R-:W-:-:S04]  /*2070*/  ULOP3.LUT UR38, UR38, UR6, URZ, 0x3c, !UPT ;  /* 0x0000000626267292 */ /* 0x000fc8000f8e3c3f */
[----:B------:R-:W-:Y:S01]  /*2080*/  @UP1 ULOP3.LUT UR38, UR38, 0x1, UR4, 0x78, !UPT ;  /* 0x0000000126261892 */ /* 0x000fe2000f8e7804 */
[----:B-12---:R-:W-:Y:S11]  /*2090*/  @!P0 BRA `(.L_x_36) ;  /* 0x0000007c00f08947 */ /* 0x006ff60003800000 */
.L_x_329:
[----:B-1----:R-:W-:Y:S01]  /*20a0*/  IMAD.SHL.U32 R0, R19, 0x40, RZ ;  /* 0x0000004013007824 */ /* 0x002fe200078e00ff */
[----:B------:R-:W-:Y:S01]  /*20b0*/  ULDC UR6, c[0x0][0x284] ;  /* 0x0000a10000067ab9 */ /* 0x000fe20000000800 */
[----:B------:R-:W-:Y:S01]  /*20c0*/  IMAD.SHL.U32 R22, R22, 0x100, RZ ;  /* 0x0000010016167824 */ /* 0x000fe200078e00ff */
[----:B------:R-:W-:Y:S01]  /*20d0*/  SHF.R.S32.HI R15, RZ, 0x1f, R2 ;  /* 0x0000001fff0f7819 */ /* 0x000fe20000011402 */
[----:B------:R-:W-:Y:S01]  /*20e0*/  ULDC.64 UR4, c[0x0][0x5d0] ;  /* 0x0001740000047ab9 */ /* 0x000fe20000000a00 */
[----:B------:R-:W-:Y:S01]  /*20f0*/  ISETP.GE.AND P0, PT, R0, UR6, PT ;  /* 0x0000000600007c0c */ /* 0x000fe2000bf06270 */
[----:B------:R-:W-:Y:S01]  /*2100*/  IMAD.WIDE.U32 R4, R2, UR4, R8 ;  /* 0x0000000402047c25 */ /* 0x000fe2000f8e0008 */
[----:B------:R-:W-:Y:S02]  /*2110*/  SHF.R.S32.HI R14, RZ, 0x1f, R22 ;  /* 0x0000001fff0e7819 */ /* 0x000fe40000011416 */
[C---:B------:R-:W-:Y:S01]  /*2120*/  ISETP.GE.OR P0, PT, R22.reuse, R7, P0 ;  /* 0x000000071600720c */ /* 0x040fe20000706670 */
[----:B------:R-:W-:Y:S01]  /*2130*/  IMAD R3, R15, UR4, RZ ;  /* 0x000000040f037c24 */ /* 0x000fe2000f8e02ff */
[----:B------:R-:W-:-:S03]  /*2140*/  IADD3 R4, P1, R22, R4, RZ ;  /* 0x0000000416047210 */ /* 0x000fc60007f3e0ff */
[----:B------:R-:W-:-:S05]  /*2150*/  IMAD R3, R2, UR5, R3 ;  /* 0x0000000502037c24 */ /* 0x000fca000f8e0203 */
[----:B------:R-:W-:-:S03]  /*2160*/  IADD3.X R5, R14, R5, R3, P1, !PT ;  /* 0x000000050e057210 */ /* 0x000fc60000ffe403 */
[----:B------:R-:W-:Y:S05]  /*2170*/  @P0 BRA `(.L_x_37) ;  /* 0x0000006000b40947 */ /* 0x000fea0003800000 */
[----:B------:R-:W1:Y:S01]  /*2180*/  LDC.64 R10, c[0x0][0x5c8] ;  /* 0x00017200ff0a7b82 */ /* 0x000e620000000a00 */
[----:B0-----:R-:W-:Y:S01]  /*2190*/  IMAD.WIDE R12, R19, 0x40, R156 ;  /* 0x00000040130c7825 */ /* 0x001fe200078e029c */
[----:B------:R-:W-:Y:S01]  /*21a0*/  ULDC.64 UR4, c[0x0][0x5c0] ;  /* 0x0001700000047ab9 */ /* 0x000fe20000000a00 */
[----:B------:R-:W-:Y:S02]  /*21b0*/  BSSY B0, `(.L_x_37) ;  /* 0x0000629000007945 */ /* 0x000fe40003800000 */
[----:B------:R-:W-:Y:S02]  /*21c0*/  IMAD.IADD R19, R163, 0x1, -R0 ;  /* 0x00000001a3137824 */ /* 0x000fe400078e0a00 */
[-C--:B-1----:R-:W-:Y:S02]  /*21d0*/  IMAD R3, R13, R10.reuse, RZ ;  /* 0x0000000a0d037224 */ /* 0x082fe400078e02ff */
[----:B------:R-:W-:-:S04]  /*21e0*/  IMAD.WIDE.U32 R4, R12, R10, R4 ;  /* 0x0000000a0c047225 */ /* 0x000fc800078e0004 */
[----:B------:R-:W-:Y:S01]  /*21f0*/  IMAD R3, R12, R11, R3 ;  /* 0x0000000b0c037224 */ /* 0x000fe200078e0203 */
[----:B------:R-:W-:-:S03]  /*2200*/  IADD3 R4, P0, R4, UR4, RZ ;  /* 0x0000000404047c10 */ /* 0x000fc6000ff1e0ff */
[----:B------:R-:W-:Y:S01]  /*2210*/  IMAD.IADD R3, R5, 0x1, R3 ;  /* 0x0000000105037824 */ /* 0x000fe200078e0203 */
[----:B------:R-:W-:-:S04]  /*2220*/  LEA R6, P1, R10, R4, 0x3 ;  /* 0x000000040a067211 */ /* 0x000fc800078218ff */
[----:B------:R-:W-:Y:S01]  /*2230*/  IADD3.X R5, R3, UR5, RZ, P0, !PT ;  /* 0x0000000503057c10 */ /* 0x000fe200087fe4ff */
[----:B------:R-:W-:Y:S01]  /*2240*/  IMAD R3, R158, -0x2, R7 ;  /* 0xfffffffe9e037824 */ /* 0x000fe200078e0207 */
[----:B-----5:R-:W-:Y:S02]  /*2250*/  ISETP.NE.AND P0, PT, R152, RZ, PT ;  /* 0x000000ff9800720c */ /* 0x020fe40003f05270 */
[----:B------:R-:W-:Y:S01]  /*2260*/  LEA.HI.X R7, R10, R5, R11, 0x3, P1 ;  /* 0x000000050a077211 */ /* 0x000fe200008f1c0b */
[----:B------:R-:W-:-:S10]  /*2270*/  IMAD.IADD R0, R3, 0x1, -R22 ;  /* 0x0000000103007824 */ /* 0x000fd400078e0a16 */
[----:B------:R-:W-:Y:S05]  /*2280*/  @!P0 BRA `(.L_x_38) ;  /* 0x0000004800648947 */ /* 0x000fea0003800000 */
[----:B------:R-:W0:Y:S01]  /*2290*/  LDC.64 R20, c[0x0][0x5b0] ;  /* 0x00016c00ff147b82 */ /* 0x000e220000000a00 */
[----:B------:R-:W-:Y:S01]  /*22a0*/  ULDC.64 UR4, c[0x0][0x5b8] ;  /* 0x00016e0000047ab9 */ /* 0x000fe20000000a00 */
[----:B------:R-:W-:Y:S01]  /*22b0*/  ISETP.GE.AND P1, PT, R19, 0x1, PT ;  /* 0x000000011300780c */ /* 0x000fe20003f26270 */
[----:B------:R-:W-:Y:S01]  /*22c0*/  IMAD.WIDE.U32 R8, R2, UR4, R8 ;  /* 0x0000000402087c25 */ /* 0x000fe2000f8e0008 */
[----:B------:R-:W-:Y:S02]  /*22d0*/  BSSY B1, `(.L_x_39) ;  /* 0x0000010000017945 */ /* 0x000fe40003800000 */
[----:B------:R-:W-:Y:S01]  /*22e0*/  ISETP.LT.OR P2, PT, R0, 0x1, !P1 ;  /* 0x000000010000780c */ /* 0x000fe20004f41670 */
[----:B------:R-:W-:Y:S01]  /*22f0*/  IMAD R3, R15, UR4, RZ ;  /* 0x000000040f037c24 */ /* 0x000fe2000f8e02ff */
[----:B------:R-:W1:Y:S01]  /*2300*/  LDC.64 R166, c[0x0][0x5a8] ;  /* 0x00016a00ffa67b82 */ /* 0x000e620000000a00 */
[----:B------:R-:W-:Y:S02]  /*2310*/  IADD3 R8, P0, R22, R8, RZ ;  /* 0x0000000816087210 */ /* 0x000fe40007f1e0ff */
[----:B------:R-:W-:-:S05]  /*2320*/  IMAD R3, R2, UR5, R3 ;  /* 0x0000000502037c24 */ /* 0x000fca000f8e0203 */
[----:B------:R-:W-:Y:S01]  /*2330*/  IADD3.X R9, R14, R9, R3, P0, !PT ;  /* 0x000000090e097210 */ /* 0x000fe200007fe403 */
[-C--:B0-----:R-:W-:Y:S01]  /*2340*/  IMAD R10, R13, R20.reuse, RZ ;  /* 0x000000140d0a7224 */ /* 0x081fe200078e02ff */
[----:B------:R-:W-:Y:S01]  /*2350*/  SHF.L.U64.HI R11, R20, 0x3, R21 ;  /* 0x00000003140b7819 */ /* 0x000fe20000010215 */
[----:B------:R-:W-:-:S04]  /*2360*/  IMAD.WIDE.U32 R2, R12, R20, R8 ;  /* 0x000000140c027225 */ /* 0x000fc800078e0008 */
[----:B------:R-:W-:Y:S01]  /*2370*/  IMAD R15, R12, R21, R10 ;  /* 0x000000150c0f7224 */ /* 0x000fe200078e020a */
[----:B-1----:R-:W-:Y:S01]  /*2380*/  IADD3 R2, P0, R2, R166, RZ ;  /* 0x000000a602027210 */ /* 0x002fe20007f1e0ff */
[----:B------:R-:W-:-:S03]  /*2390*/  IMAD.SHL.U32 R10, R20, 0x8, RZ ;  /* 0x00000008140a7824 */ /* 0x000fc600078e00ff */
[----:B------:R-:W-:Y:S01]  /*23a0*/  IADD3.X R3, R167, R3, R15, P0, !PT ;  /* 0x00000003a7037210 */ /* 0x000fe200007fe40f */
[----:B------:R-:W-:Y:S08]  /*23b0*/  @P2 BRA `(.L_x_40) ;  /* 0x0000000000042947 */ /* 0x000ff00003800000 */
[----:B------:R0:W5:Y:S02]  /*23c0*/  LDG.E.U8 R164, desc[UR36][R2.64] ;  /* 0x0000002402a47981 */ /* 0x000164000c1e1100 */
.L_x_40:
[----:B------:R-:W-:Y:S05]  /*23d0*/  BSYNC B1 ;  /* 0x0000000000017941 */ /* 0x000fea0003800000 */
.L_x_39:
[----:B-----5:R-:W-:Y:S01]  /*23e0*/  LOP3.LUT R13, R164, 0xffff, RZ, 0xc0, !PT ;  /* 0x0000ffffa40d7812 */ /* 0x020fe200078ec0ff */
[----:B------:R-:W-:Y:S01]  /*23f0*/  IMAD.WIDE.U32 R10, R12, R20, R10 ;  /* 0x000000140c0a7225 */ /* 0x000fe200078e000a */
[----:B------:R-:W-:Y:S01]  /*2400*/  ISETP.GE.AND P0, PT, R19, 0x9, PT ;  /* 0x000000091300780c */ /* 0x000fe20003f06270 */
[----:B------:R-:W-:Y:S01]  /*2410*/  BSSY B1, `(.L_x_41) ;  /* 0x000000f000017945 */ /* 0x000fe20003800000 */
[----:B------:R-:W-:Y:S01]  /*2420*/  PRMT R13, R13, 0x8880, RZ ;  /* 0x000088800d0d7816 */ /* 0x000fe200000000ff */
[----:B------:R-:W-:Y:S01]  /*2430*/  IMAD.IADD R12, R15, 0x1, R11 ;  /* 0x000000010f0c7824 */ /* 0x000fe200078e020b */
[----:B------:R-:W-:-:S03]  /*2440*/  IADD3 R8, P3, P4, R8, R166, R10 ;  /* 0x000000a608087210 */ /* 0x000fc60007c7e00a */
[----:B------:R-:W-:Y:S01]  /*2450*/  IMAD.MOV.U32 R11, RZ, RZ, R13 ;  /* 0x000000ffff0b7224 */ /* 0x000fe200078e000d */
[----:B------:R-:W-:Y:S02]  /*2460*/  IADD3.X R9, R9, R167, R12, P3, P4 ;  /* 0x000000a709097210 */ /* 0x000fe40001fe840c */
[C---:B------:R-:W-:Y:S01]  /*2470*/  ISETP.LT.OR P3, PT, R0.reuse, 0x2, !P1 ;  /* 0x000000020000780c */ /* 0x040fe20004f61670 */
[----:B------:R-:W-:Y:S01]  /*2480*/  IMAD R10, R11, R152, RZ ;  /* 0x000000980b0a7224 */ /* 0x000fe200078e02ff */
[----:B------:R-:W-:-:S03]  /*2490*/  ISETP.LT.OR P4, PT, R0, 0x1, !P0 ;  /* 0x000000010000780c */ /* 0x000fc60004781670 */
[----:B------:R-:W-:-:S05]  /*24a0*/  @!P2 IMAD R11, R24, R153, R10 ;  /* 0x00000099180ba224 */ /* 0x000fca00078e020a */
[----:B------:R1:W-:Y:S03]  /*24b0*/  @!P2 STG.E.U8 desc[UR36][R4.64], R11 ;  /* 0x0000000b0400a986 */ /* 0x0003e6000c101124 */
[----:B------:R-:W-:Y:S05]  /*24c0*/  @P3 BRA `(.L_x_42) ;  /* 0x00000000000c3947 */ /* 0x000fea0003800000 */
[----:B------:R-:W1:Y:S02]  /*24d0*/  LDG.E.U8 R164, desc[UR36][R2.64+0x1] ;  /* 0x0000012402a47981 */ /* 0x000e64000c1e1100 */
[----:B-1----:R-:W-:-:S05]  /*24e0*/  PRMT R11, R164, 0x8880, RZ ;  /* 0x00008880a40b7816 */ /* 0x002fca00000000ff */
[----:B------:R-:W-:-:S07]  /*24f0*/  IMAD R10, R11, R152, RZ ;  /* 0x000000980b0a7224 */ /* 0x000fce00078e02ff */
.L_x_42:
[----:B------:R-:W-:Y:S05]  /*2500*/  BSYNC B1 ;  /* 0x0000000000017941 */ /* 0x000fea0003800000 */
.L_x_41:
[----:B------:R-:W-:Y:S01]  /*2510*/  @!P3 IMAD R25, R25, R153, R10 ;  /* 0x000000991919b224 */ /* 0x000fe200078e020a */
[----:B------:R-:W-:Y:S04]  /*2520*/  BSSY B1, `(.L_x_43) ;  /* 0x0000006000017945 */ /* 0x000fe80003800000 */
[----:B------:R2:W-:Y:S01]  /*2530*/  @!P3 STG.E.U8 desc[UR36][R4.64+0x1], R25 ;  /* 0x000001190400b986 */ /* 0x0005e2000c101124 */
[----:B------:R-:W-:Y:S05]  /*2540*/  @P4 BRA `(.L_x_44) ;  /* 0x00000000000c4947 */ /* 0x000fea0003800000 */
[----:B------:R-:W1:Y:S02]  /*2550*/  LDG.E.U8 R164, desc[UR36][R8.64] ;  /* 0x0000002408a47981 */ /* 0x000e64000c1e1100 */
[----:B-1----:R-:W-:-:S05]  /*2560*/  PRMT R11, R164, 0x8880, RZ ;  /* 0x00008880a40b7816 */ /* 0x002fca00000000ff */
[----:B------:R-:W-:-:S07]  /*2570*/  IMAD R10, R11, R152, RZ ;  /* 0x000000980b0a7224 */ /* 0x000fce00078e02ff */
.L_x_44:
[----:B------:R-:W-:Y:S05]  /*2580*/  BSYNC B1 ;  /* 0x0000000000017941 */ /* 0x000fea0003800000 */
.L_x_43:
[----:B------:R-:W-:Y:S01]  /*2590*/  ISETP.LT.OR P2, PT, R0, 0x2, !P0 ;  /* 0x000000020000780c */ /* 0x000fe20004741670 */
[----:B-1----:R-:W-:Y:S01]  /*25a0*/  @!P4 IMAD R11, R26, R153, R10 ;  /* 0x000000991a0bc224 */ /* 0x002fe200078e020a */
[----:B------:R-:W-:Y:S01]  /*25b0*/  BSSY B1, `(.L_x_45) ;  /* 0x0000008000017945 */ /* 0x000fe20003800000 */
[----:B------:R-:W-:-:S03]  /*25c0*/  ISETP.LT.OR P3, PT, R0, 0x9, !P1 ;  /* 0x000000090000780c */ /* 0x000fc60004f61670 */
[----:B------:R1:W-:Y:S01]  /*25d0*/  @!P4 STG.E.U8 desc[UR36][R6.64], R11 ;  /* 0x0000000b0600c986 */ /* 0x0003e2000c101124 */
[----:B------:R-:W-:-:S06]  /*25e0*/  ISETP.LT.OR P4, PT, R0, 0xa, !P1 ;  /* 0x0000000a0000780c */ /* 0x000fcc0004f81670 */
[----:B------:R-:W-:Y:S07]  /*25f0*/  @P2 BRA `(.L_x_46) ;  /* 0x00000000000c2947 */ /* 0x000fee0003800000 */
[----:B------:R-:W1:Y:S02]  /*2600*/  LDG.E.U8 R164, desc[UR36][R8.64+0x1] ;  /* 0x0000012408a47981 */ /* 0x000e64000c1e1100 */
[----:B-1----:R-:W-:-:S05]  /*2610*/  PRMT R11, R164, 0x8880, RZ ;  /* 0x00008880a40b7816 */ /* 0x002fca00000000ff */
[----:B------:R-:W-:-:S07]  /*2620*/  IMAD R10, R11, R152, RZ ;  /* 0x000000980b0a7224 */ /* 0x000fce00078e02ff */
.L_x_46:
[----:B------:R-:W-:Y:S05]  /*2630*/  BSYNC B1 ;  /* 0x0000000000017941 */ /* 0x000fea0003800000 */
.L_x_45:
[----:B------:R-:W-:Y:S01]  /*2640*/  @!P2 IMAD R27, R27, R153, R10 ;  /* 0x000000991b1ba224 */ /* 0x000fe200078e020a */
[----:B------:R-:W-:Y:S04]  /*2650*/  BSSY B1, `(.L_x_47) ;  /* 0x0000006000017945 */ /* 0x000fe80003800000 */
[----:B------:R3:W-:Y:S01]  /*2660*/  @!P2 STG.E.U8 desc[UR36][R6.64+0x1], R27 ;  /* 0x0000011b0600a986 */ /* 0x0007e2000c101124 */
[----:B------:R-:W-:Y:S05]  /*2670*/  @P3 BRA `(.L_x_48) ;  /* 0x00000000000c3947 */ /* 0x000fea0003800000 */
[----:B------:R-:W1:Y:S02]  /*2680*/  LDG.E.U8 R164, desc[UR36][R2.64+0x8] ;  /* 0x0000082402a47981 */ /* 0x000e64000c1e1100 */
[----:B-1----:R-:W-:-:S05]  /*2690*/  PRMT R11, R164, 0x8880, RZ ;  /* 0x00008880a40b7816 */ /* 0x002fca00000000ff */
[----:B------:R-:W-:-:S07]  /*26a0*/  IMAD R10, R11, R152, RZ ;  /* 0x000000980b0a7224 */ /* 0x000fce00078e02ff */
.L_x_48:
[----:B------:R-:W-:Y:S05]  /*26b0*/  BSYNC B1 ;  /* 0x0000000000017941 */ /* 0x000fea0003800000 */
.L_x_47:
[----:B-1----:R-:W-:Y:S01]  /*26c0*/  @!P3 IMAD R11, R28, R153, R10 ;  /* 0x000000991c0bb224 */ /* 0x002fe200078e020a */
[----:B------:R-:W-:Y:S04]  /*26d0*/  BSSY B1, `(.L_x_49) ;  /* 0x0000006000017945 */ /* 0x000fe80003800000 */
[----:B------:R1:W-:Y:S01]  /*26e0*/  @!P3 STG.E.U8 desc[UR36][R4.64+0x8], R11 ;  /* 0x0000080b0400b986 */ /* 0x0003e2000c101124 */
[----:B------:R-:W-:Y:S05]  /*26f0*/  @P4 BRA `(.L_x_50) ;  /* 0x00000000000c4947 */ /* 0x000fea0003800000 */
[----:B------:R-:W1:Y:S02]  /*2700*/  LDG.E.U8 R164, desc[UR36][R2.64+0x9] ;  /* 0x0000092402a47981 */ /* 0x000e64000c1e1100 */
[----:B-1----:R-:W-:-:S05]  /*2710*/  PRMT R11, R164, 0x8880, RZ ;  /* 0x00008880a40b7816 */ /* 0x002fca00000000ff */
[----:B------:R-:W-:-:S07]  /*2720*/  IMAD R10, R11, R152, RZ ;  /* 0x000000980b0a7224 */ /* 0x000fce00078e02ff */
.L_x_50:
[----:B------:R-:W-:Y:S05]  /*2730*/  BSYNC B1 ;  /* 0x0000000000017941 */ /* 0x000fea0003800000 */
.L_x_49:
[C---:B------:R-:W-:Y:S01]  /*2740*/  ISETP.LT.OR P2, PT, R0.reuse, 0x9, !P0 ;  /* 0x000000090000780c */ /* 0x040fe20004741670 */
[----:B------:R-:W-:Y:S01]  /*2750*/  @!P4 IMAD R29, R29, R153, R10 ;  /* 0x000000991d1dc224 */ /* 0x000fe200078e020a */
        /* <DEDUP_REMOVED lines=8> */
.L_x_52:
[----:B------:R-:W-:Y:S05]  /*27e0*/  BSYNC B1 ;  /* 0x0000000000017941 */ /* 0x000fea0003800000 */
.L_x_51:
[----:B-1----:R-:W-:Y:S01]  /*27f0*/  @!P2 IMAD R11, R30, R153, R10 ;  /* 0x000000991e0ba224 */ /* 0x002fe200078e020a */
[----:B------:R-:W-:Y:S04]  /*2800*/  BSSY B1, `(.L_x_53) ;  /* 0x0000006000017945 */ /* 0x000fe80003800000 */
[----:B------:R1:W-:Y:S01]  /*2810*/  @!P2 STG.E.U8 desc[UR36][R6.64+0x8], R11 ;  /* 0x0000080b0600a986 */ /* 0x0003e2000c101124 */
[----:B------:R-:W-:Y:S05]  /*2820*/  @P3 BRA `(.L_x_54) ;  /* 0x00000000000c3947 */ /* 0x000fea0003800000 */
[----:B------:R-:W1:Y:S02]  /*2830*/  LDG.E.U8 R164, desc[UR36][R8.64+0x9] ;  /* 0x0000092408a47981 */ /* 0x000e64000c1e1100 */
[----:B-1----:R-:W-:-:S05]  /*2840*/  PRMT R11, R164, 0x8880, RZ ;  /* 0x00008880a40b7816 */ /* 0x002fca00000000ff */
[----:B------:R-:W-:-:S07]  /*2850*/  IMAD R10, R11, R152, RZ ;  /* 0x000000980b0a7224 */ /* 0x000fce00078e02ff */
.L_x_54:
[----:B------:R-:W-:Y:S05]  /*2860*/  BSYNC B1 ;  /* 0x0000000000017941 */ /* 0x000fea0003800000 */
.L_x_53:
[----:B------:R-:W-:Y:S01]  /*2870*/  @!P3 IMAD R31, R31, R153, R10 ;  /* 0x000000991f1fb224 */ /* 0x000fe200078e020a */
[----:B------:R-:W-:Y:S04]  /*2880*/  BSSY B1, `(.L_x_55) ;  /* 0x0000006000017945 */ /* 0x000fe80003800000 */
[----:B------:R0:W-:Y:S01]  /*2890*/  @!P3 STG.E.U8 desc[UR36][R6.64+0x9], R31 ;  /* 0x0000091f0600b986 */ /* 0x0001e2000c101124 */
[----:B------:R-:W-:Y:S05]  /*28a0*/  @P4 BRA `(.L_x_56) ;  /* 0x00000000000c4947 */ /* 0x000fea0003800000 */
[----:B------:R-:W1:Y:S02]  /*28b0*/  LDG.E.U8 R164, desc[UR36][R2.64+0x10] ;  /* 0x0000102402a47981 */ /* 0x000e64000c1e1100 */
[----:B-1----:R-:W-:-:S05]  /*28c0*/  PRMT R11, R164, 0x8880, RZ ;  /* 0x00008880a40b7816 */ /* 0x002fca00000000ff */
[----:B------:R-:W-:-:S07]  /*28d0*/  IMAD R10, R11, R152, RZ ;  /* 0x000000980b0a7224 */ /* 0x000fce00078e02ff */
.L_x_56:
[----:B------:R-:W-:Y:S05]  /*28e0*/  BSYNC B1 ;  /* 0x0000000000017941 */ /* 0x000fea0003800000 */
.L_x_55:
        /* <DEDUP_REMOVED lines=10> */
.L_x_58:
[----:B------:R-:W-:Y:S05]  /*2990*/  BSYNC B1 ;  /* 0x0000000000017941 */ /* 0x000fea0003800000 */
.L_x_57:
[----:B------:R-:W-:Y:S01]  /*29a0*/  @!P2 IMAD R33, R33, R153, R10 ;  /* 0x000000992121a224 */ /* 0x000fe200078e020a */
[----:B------:R-:W-:Y:S04]  /*29b0*/  BSSY B1, `(.L_x_59) ;  /* 0x0000006000017945 */ /* 0x000fe80003800000 */
[----:B------:R0:W-:Y:S01]  /*29c0*/  @!P2 STG.E.U8 desc[UR36][R4.64+0x11], R33 ;  /* 0x000011210400a986 */ /* 0x0001e2000c101124 */
[----:B------:R-:W-:Y:S05]  /*29d0*/  @P3 BRA `(.L_x_60) ;  /* 0x00000000000c3947 */ /* 0x000fea0003800000 */
[----:B------:R-:W1:Y:S02]  /*29e0*/  LDG.E.U8 R164, desc[UR36][R8.64+0x10] ;  /* 0x0000102408a47981 */ /* 0x000e64000c1e1100 */
[----:B-1----:R-:W-:-:S05]  /*29f0*/  PRMT R11, R164, 0x8880, RZ ;  /* 0x00008880a40b7816 */ /* 0x002fca00000000ff */
[----:B------:R-:W-:-:S07]  /*2a00*/  IMAD R10, R11, R152, RZ ;  /* 0x000000980b0a7224 */ /* 0x000fce00078e02ff */
.L_x_60:
[----:B------:R-:W-:Y:S05]  /*2a10*/  BSYNC B1 ;  /* 0x0000000000017941 */ /* 0x000fea0003800000 */
.L_x_59:
[----:B-1----:R-:W-:Y:S01]  /*2a20*/  @!P3 IMAD R11, R34, R153, R10 ;  /* 0x00000099220bb224 */ /* 0x002fe200078e020a */
[----:B------:R-:W-:Y:S04]  /*2a30*/  BSSY B1, `(.L_x_61) ;  /* 0x0000006000017945 */ /* 0x000fe80003800000 */
[----:B------:R1:W-:Y:S01]  /*2a40*/  @!P3 STG.E.U8 desc[UR36][R6.64+0x10], R11 ;  /* 0x0000100b0600b986 */ /* 0x0003e2000c101124 */
[----:B------:R-:W-:Y:S05]  /*2a50*/  @P4 BRA `(.L_x_62) ;  /* 0x00000000000c4947 */ /* 0x000fea0003800000 */
[----:B------:R-:W1:Y:S02]  /*2a60*/  LDG.E.U8 R164, desc[UR36][R8.64+0x11] ;  /* 0x0000112408a47981 */ /* 0x000e64000c1e1100 */
[----:B-1----:R-:W-:-:S05]  /*2a70*/  PRMT R11, R164, 0x8880, RZ ;  /* 0x00008880a40b7816 */ /* 0x002fca00000000ff */
[----:B------:R-:W-:-:S07]  /*2a80*/  IMAD R10, R11, R152, RZ ;  /* 0x000000980b0a7224 */ /* 0x000fce00078e02ff */
.L_x_62:
[----:B------:R-:W-:Y:S05]  /*2a90*/  BSYNC B1 ;  /* 0x0000000000017941 */ /* 0x000fea0003800000 */
.L_x_61:
        /* <DEDUP_REMOVED lines=10> */
.L_x_64:
[----:B------:R-:W-:Y:S05]  /*2b40*/  BSYNC B1 ;  /* 0x0000000000017941 */ /* 0x000fea0003800000 */
.L_x_63:
[----:B-1----:R-:W-:Y:S01]  /*2b50*/  @!P2 IMAD R11, R36, R153, R10 ;  /* 0x00000099240ba224 */ /* 0x002fe200078e020a */
[----:B------:R-:W-:Y:S04]  /*2b60*/  BSSY B1, `(.L_x_65) ;  /* 0x0000006000017945 */ /* 0x000fe80003800000 */
[----:B------:R1:W-:Y:S01]  /*2b70*/  @!P2 STG.E.U8 desc[UR36][R4.64+0x18], R11 ;  /* 0x0000180b0400a986 */ /* 0x0003e2000c101124 */
[----:B------:R-:W-:Y:S05]  /*2b80*/  @P3 BRA `(.L_x_66) ;  /* 0x00000000000c3947 */ /* 0x000fea0003800000 */
[----:B------:R-:W1:Y:S02]  /*2b90*/  LDG.E.U8 R164, desc[UR36][R2.64+0x19] ;  /* 0x0000192402a47981 */ /* 0x000e64000c1e1100 */
[----:B-1----:R-:W-:-:S05]  /*2ba0*/  PRMT R11, R164, 0x8880, RZ ;  /* 0x00008880a40b7816 */ /* 0x002fca00000000ff */
[----:B------:R-:W-:-:S07]  /*2bb0*/  IMAD R10, R11, R152, RZ ;  /* 0x000000980b0a7224 */ /* 0x000fce00078e02ff */
.L_x_66:
[----:B------:R-:W-:Y:S05]  /*2bc0*/  BSYNC B1 ;  /* 0x0000000000017941 */ /* 0x000fea0003800000 */
.L_x_65:
[----:B------:R-:W-:Y:S01]  /*2bd0*/  @!P3 IMAD R37, R37, R153, R10 ;  /* 0x000000992525b224 */ /* 0x000fe200078e020a */
[----:B------:R-:W-:Y:S04]  /*2be0*/  BSSY B1, `(.L_x_67) ;  /* 0x0000006000017945 */ /* 0x000fe80003800000 */
[----:B------:R0:W-:Y:S01]  /*2bf0*/  @!P3 STG.E.U8 desc[UR36][R4.64+0x19], R37 ;  /* 0x000019250400b986 */ /* 0x0001e2000c101124 */
[----:B------:R-:W-:Y:S05]  /*2c00*/  @P4 BRA `(.L_x_68) ;  /* 0x00000000000c4947 */ /* 0x000fea0003800000 */
[----:B------:R-:W1:Y:S02]  /*2c10*/  LDG.E.U8 R164, desc[UR36][R8.64+0x18] ;  /* 0x0000182408a47981 */ /* 0x000e64000c1e1100 */
[----:B-1----:R-:W-:-:S05]  /*2c20*/  PRMT R11, R164, 0x8880, RZ ;  /* 0x00008880a40b7816 */ /* 0x002fca00000000ff */
[----:B------:R-:W-:-:S07]  /*2c30*/  IMAD R10, R11, R152, RZ ;  /* 0x000000980b0a7224 */ /* 0x000fce00078e02ff */
.L_x_68:
[----:B------:R-:W-:Y:S05]  /*2c40*/  BSYNC B1 ;  /* 0x0000000000017941 */ /* 0x000fea0003800000 */
.L_x_67:
        /* <DEDUP_REMOVED lines=10> */
.L_x_70:
[----:B------:R-:W-:Y:S05]  /*2cf0*/  BSYNC B1 ;  /* 0x0000000000017941 */ /* 0x000fea0003800000 */
.L_x_69:
[----:B------:R-:W-:Y:S01]  /*2d00*/  @!P2 IMAD R39, R39, R153, R10 ;  /* 0x000000992727a224 */ /* 0x000fe200078e020a */
[----:B------:R-:W-:Y:S04]  /*2d10*/  BSSY B1, `(.L_x_71) ;  /* 0x0000006000017945 */ /* 0x000fe80003800000 */
[----:B------:R0:W-:Y:S01]  /*2d20*/  @!P2 STG.E.U8 desc[UR36][R6.64+0x19], R39 ;  /* 0x000019270600a986 */ /* 0x0001e2000c101124 */
[----:B------:R-:W-:Y:S05]  /*2d30*/  @P3 BRA `(.L_x_72) ;  /* 0x00000000000c3947 */ /* 0x000fea0003800000 */
[----:B------:R-:W1:Y:S02]  /*2d40*/  LDG.E.U8 R164, desc[UR36][R2.64+0x20] ;  /* 0x0000202402a47981 */ /* 0x000e64000c1e1100 */
[----:B-1----:R-:W-:-:S05]  /*2d50*/  PRMT R11, R164, 0x8880, RZ ;  /* 0x00008880a40b7816 */ /* 0x002fca00000000ff */
[----:B------:R-:W-:-:S07]  /*2d60*/  IMAD R10, R11, R152, RZ ;  /* 0x000000980b0a7224 */ /* 0x000fce00078e02ff */
.L_x_72:
[----:B------:R-:W-:Y:S05]  /*2d70*/  BSYNC B1 ;  /* 0x0000000000017941 */ /* 0x000fea0003800000 */
.L_x_71:
[----:B-1----:R-:W-:Y:S01]  /*2d80*/  @!P3 IMAD R11, R40, R153, R10 ;  /* 0x00000099280bb224 */ /* 0x002fe200078e020a */
[----:B------:R-:W-:Y:S04]  /*2d90*/  BSSY B1, `(.L_x_73) ;  /* 0x0000006000017945 */ /* 0x000fe80003800000 */
[----:B------:R1:W-:Y:S01]  /*2da0*/  @!P3 STG.E.U8 desc[UR36][R4.64+0x20], R11 ;  /* 0x0000200b0400b986 */ /* 0x0003e2000c101124 */
[----:B------:R-:W-:Y:S05]  /*2db0*/  @P4 BRA `(.L_x_74) ;  /* 0x00000000000c4947 */ /* 0x000fea0003800000 */
[----:B------:R-:W1:Y:S02]  /*2dc0*/  LDG.E.U8 R164, desc[UR36][R2.64+0x21] ;  /* 0x0000212402a47981 */ /* 0x000e64000c1e1100 */
[----:B-1----:R-:W-:-:S05]  /*2dd0*/  PRMT R11, R164, 0x8880, RZ ;  /* 0x00008880a40b7816 */ /* 0x002fca00000000ff */
[----:B------:R-:W-:-:S07]  /*2de0*/  IMAD R10, R11, R152, RZ ;  /* 0x000000980b0a7224 */ /* 0x000fce00078e02ff */
.L_x_74:
[----:B------:R-:W-:Y:S05]  /*2df0*/  BSYNC B1 ;  /* 0x0000000000017941 */ /* 0x000fea0003800000 */
.L_x_73:
        /* <DEDUP_REMOVED lines=10> */
.L_x_76:
[----:B------:R-:W-:Y:S05]  /*2ea0*/  BSYNC B1 ;  /* 0x0000000000017941 */ /* 0x000fea0003800000 */
.L_x_75:
[----:B-1----:R-:W-:Y:S01]  /*2eb0*/  @!P2 IMAD R11, R42, R153, R10 ;  /* 0x000000992a0ba224 */ /* 0x002fe200078e020a */
[----:B------:R-:W-:Y:S04]  /*2ec0*/  BSSY B1, `(.L_x_77) ;  /* 0x0000006000017945 */ /* 0x000fe80003800000 */
[----:B------:R1:W-:Y:S01]  /*2ed0*/  @!P2 STG.E.U8 desc[UR36][R6.64+0x20], R11 ;  /* 0x0000200b0600a986 */ /* 0x0003e2000c101124 */
[----:B------:R-:W-:Y:S05]  /*2ee0*/  @P3 BRA `(.L_x_78) ;  /* 0x00000000000c3947 */ /* 0x000fea0003800000 */
[----:B------:R-:W1:Y:S02]  /*2ef0*/  LDG.E.U8 R164, desc[UR36][R8.64+0x21] ;  /* 0x0000212408a47981 */ /* 0x000e64000c1e1100 */
[----:B-1----:R-:W-:-:S05]  /*2f00*/  PRMT R11, R164, 0x8880, RZ ;  /* 0x00008880a40b7816 */ /* 0x002fca00000000ff */
[----:B------:R-:W-:-:S07]  /*2f10*/  IMAD R10, R11, R152, RZ ;  /* 0x000000980b0a7224 */ /* 0x000fce00078e02ff */
.L_x_78:
[----:B------:R-:W-:Y:S05]  /*2f20*/  BSYNC B1 ;  /* 0x0000000000017941 */ /* 0x000fea0003800000 */
.L_x_77:
[----:B------:R-:W-:Y:S01]  /*2f30*/  @!P3 IMAD R43, R43, R153, R10 ;  /* 0x000000992b2bb224 */ /* 0x000fe200078e020a */
[----:B------:R-:W-:Y:S04]  /*2f40*/  BSSY B1, `(.L_x_79) ;  /* 0x0000006000017945 */ /* 0x000fe80003800000 */
[----:B------:R0:W-:Y:S01]  /*2f50*/  @!P3 STG.E.U8 desc[UR36][R6.64+0x21], R43 ;  /* 0x0000212b0600b986 */ /* 0x0001e2000c101124 */
[----:B------:R-:W-:Y:S05]  /*2f60*/  @P4 BRA `(.L_x_80) ;  /* 0x00000000000c4947 */ /* 0x000fea0003800000 */
[----:B------:R-:W1:Y:S02]  /*2f70*/  LDG.E.U8 R164, desc[UR36][R2.64+0x28] ;  /* 0x0000282402a47981 */ /* 0x000e64000c1e1100 */
[----:B-1----:R-:W-:-:S05]  /*2f80*/  PRMT R11, R164, 0x8880, RZ ;  /* 0x00008880a40b7816 */ /* 0x002fca00000000ff */
[----:B------:R-:W-:-:S07]  /*2f90*/  IMAD R10, R11, R152, RZ ;  /* 0x000000980b0a7224 */ /* 0x000fce00078e02ff */
.L_x_80:
[----:B------:R-:W-:Y:S05]  /*2fa0*/  BSYNC B1 ;  /* 0x0000000000017941 */ /* 0x000fea0003800000 */
.L_x_79:
        /* <DEDUP_REMOVED lines=10> */
.L_x_82:
[----:B------:R-:W-:Y:S05]  /*3050*/  BSYNC B1 ;  /* 0x0000000000017941 */ /* 0x000fea0003800000 */
.L_x_81:
[----:B------:R-:W-:Y:S01]  /*3060*/  @!P2 IMAD R45, R45, R153, R10 ;  /* 0x000000992d2da224 */ /* 0x000fe200078e020a */
[----:B------:R-:W-:Y:S04]  /*3070*/  BSSY B1, `(.L_x_83) ;  /* 0x0000006000017945 */ /* 0x000fe80003800000 */
[----:B------:R0:W-:Y:S01]  /*3080*/  @!P2 STG.E.U8 desc[UR36][R4.64+0x29], R45 ;  /* 0x0000292d0400a986 */ /* 0x0001e2000c101124 */
[----:B------:R-:W-:Y:S05]  /*3090*/  @P3 BRA `(.L_x_84) ;  /* 0x00000000000c3947 */ /* 0x000fea0003800000 */
[----:B------:R-:W1:Y:S02]  /*30a0*/  LDG.E.U8 R164, desc[UR36][R8.64+0x28] ;  /* 0x0000282408a47981 */ /* 0x000e64000c1e1100 */
[----:B-1----:R-:W-:-:S05]  /*30b0*/  PRMT R11, R164, 0x8880, RZ ;  /* 0x00008880a40b7816 */ /* 0x002fca00000000ff */
[----:B------:R-:W-:-:S07]  /*30c0*/  IMAD R10, R11, R152, RZ ;  /* 0x000000980b0a7224 */ /* 0x000fce00078e02ff */
.L_x_84:
[----:B------:R-:W-:Y:S05]  /*30d0*/  BSYNC B1 ;  /* 0x0000000000017941 */ /* 0x000fea0003800000 */
.L_x_83:
[----:B-1----:R-:W-:Y:S01]  /*30e0*/  @!P3 IMAD R11, R46, R153, R10 ;  /* 0x000000992e0bb224 */ /* 0x002fe200078e020a */
[----:B------:R-:W-:Y:S04]  /*30f0*/  BSSY B1, `(.L_x_85) ;  /* 0x0000006000017945 */ /* 0x000fe80003800000 */
[----:B------:R1:W-:Y:S01]  /*3100*/  @!P3 STG.E.U8 desc[UR36][R6.64+0x28], R11 ;  /* 0x0000280b0600b986 */ /* 0x0003e2000c101124 */
[----:B------:R-:W-:Y:S05]  /*3110*/  @P4 BRA `(.L_x_86) ;  /* 0x00000000000c4947 */ /* 0x000fea0003800000 */
[----:B------:R-:W1:Y:S02]  /*3120*/  LDG.E.U8 R164, desc[UR36][R8.64+0x29] ;  /* 0x0000292408a47981 */ /* 0x000e64000c1e1100 */
[----:B-1----:R-:W-:-:S05]  /*3130*/  PRMT R11, R164, 0x8880, RZ ;  /* 0x00008880a40b7816 */ /* 0x002fca00000000ff */
[----:B------:R-:W-:-:S07]  /*3140*/  IMAD R10, R11, R152, RZ ;  /* 0x000000980b0a7224 */ /* 0x000fce00078e02ff */
.L_x_86:
[----:B------:R-:W-:Y:S05]  /*3150*/  BSYNC B1 ;  /* 0x0000000000017941 */ /* 0x000fea0003800000 */
.L_x_85:
        /* <DEDUP_REMOVED lines=10> */
.L_x_88:
[----:B------:R-:W-:Y:S05]  /*3200*/  BSYNC B1 ;  /* 0x0000000000017941 */ /* 0x000fea0003800000 */
.L_x_87:
[----:B-1----:R-:W-:Y:S01]  /*3210*/  @!P2 IMAD R11, R48, R153, R10 ;  /* 0x00000099300ba224 */ /* 0x002fe200078e020a */
[----:B------:R-:W-:Y:S04]  /*3220*/  BSSY B1, `(.L_x_89) ;  /* 0x0000006000017945 */ /* 0x000fe80003800000 */
[----:B------:R1:W-:Y:S01]  /*3230*/  @!P2 STG.E.U8 desc[UR36][R4.64+0x30], R11 ;  /* 0x0000300b0400a986 */ /* 0x0003e2000c101124 */
[----:B------:R-:W-:Y:S05]  /*3240*/  @P3 BRA `(.L_x_90) ;  /* 0x00000000000c3947 */ /* 0x000fea0003800000 */
[----:B------:R-:W1:Y:S02]  /*3250*/  LDG.E.U8 R164, desc[UR36][R2.64+0x31] ;  /* 0x0000312402a47981 */ /* 0x000e64000c1e1100 */
[----:B-1----:R-:W-:-:S05]  /*3260*/  PRMT R11, R164, 0x8880, RZ ;  /* 0x00008880a40b7816 */ /* 0x002fca00000000ff */
[----:B------:R-:W-:-:S07]  /*3270*/  IMAD R10, R11, R152, RZ ;  /* 0x000000980b0a7224 */ /* 0x000fce00078e02ff */
.L_x_90:
[----:B------:R-:W-:Y:S05]  /*3280*/  BSYNC B1 ;  /* 0x0000000000017941 */ /* 0x000fea0003800000 */
.L_x_89:
[----:B------:R-:W-:Y:S01]  /*3290*/  @!P3 IMAD R49, R49, R153, R10 ;  /* 0x000000993131b224 */ /* 0x000fe200078e020a */
[----:B------:R-:W-:Y:S04]  /*32a0*/  BSSY B1, `(.L_x_91) ;  /* 0x0000006000017945 */ /* 0x000fe80003800000 */
[----:B------:R0:W-:Y:S01]  /*32b0*/  @!P3 STG.E.U8 desc[UR36][R4.64+0x31], R49 ;  /* 0x000031310400b986 */ /* 0x0001e2000c101124 */
[----:B------:R-:W-:Y:S05]  /*32c0*/  @P4 BRA `(.L_x_92) ;  /* 0x00000000000c4947 */ /* 0x000fea0003800000 */
[----:B------:R-:W1:Y:S02]  /*32d0*/  LDG.E.U8 R164, desc[UR36][R8.64+0x30] ;  /* 0x0000302408a47981 */ /* 0x000e64000c1e1100 */
[----:B-1----:R-:W-:-:S05]  /*32e0*/  PRMT R11, R164, 0x8880, RZ ;  /* 0x00008880a40b7816 */ /* 0x002fca00000000ff */
[----:B------:R-:W-:-:S07]  /*32f0*/  IMAD R10, R11, R152, RZ ;  /* 0x000000980b0a7224 */ /* 0x000fce00078e02ff */
.L_x_92:
[----:B------:R-:W-:Y:S05]  /*3300*/  BSYNC B1 ;  /* 0x0000000000017941 */ /* 0x000fea0003800000 */
.L_x_91:
        /* <DEDUP_REMOVED lines=10> */
.L_x_94:
[----:B------:R-:W-:Y:S05]  /*33b0*/  BSYNC B1 ;  /* 0x0000000000017941 */ /* 0x000fea0003800000 */
.L_x_93:
[----:B------:R-:W-:Y:S01]  /*33c0*/  @!P2 IMAD R51, R51, R153, R10 ;  /* 0x000000993333a224 */ /* 0x000fe200078e020a */
[----:B------:R-:W-:Y:S04]  /*33d0*/  BSSY B1, `(.L_x_95) ;  /* 0x0000006000017945 */ /* 0x000fe80003800000 */
[----:B------:R0:W-:Y:S01]  /*33e0*/  @!P2 STG.E.U8 desc[UR36][R6.64+0x31], R51 ;  /* 0x000031330600a986 */ /* 0x0001e2000c101124 */
[----:B------:R-:W-:Y:S05]  /*33f0*/  @P3 BRA `(.L_x_96) ;  /* 0x00000000000c3947 */ /* 0x000fea0003800000 */
[----:B------:R-:W1:Y:S02]  /*3400*/  LDG.E.U8 R164, desc[UR36][R2.64+0x38] ;  /* 0x0000382402a47981 */ /* 0x000e64000c1e1100 */
[----:B-1----:R-:W-:-:S05]  /*3410*/  PRMT R11, R164, 0x8880, RZ ;  /* 0x00008880a40b7816 */ /* 0x002fca00000000ff */
[----:B------:R-:W-:-:S07]  /*3420*/  IMAD R10, R11, R152, RZ ;  /* 0x000000980b0a7224 */ /* 0x000fce00078e02ff */
.L_x_96:
[----:B------:R-:W-:Y:S05]  /*3430*/  BSYNC B1 ;  /* 0x0000000000017941 */ /* 0x000fea0003800000 */
.L_x_95:
[----:B-1----:R-:W-:Y:S01]  /*3440*/  @!P3 IMAD R11, R52, R153, R10 ;  /* 0x00000099340bb224 */ /* 0x002fe200078e020a */
[----:B------:R-:W-:Y:S04]  /*3450*/  BSSY B1, `(.L_x_97) ;  /* 0x0000006000017945 */ /* 0x000fe80003800000 */
[----:B------:R1:W-:Y:S01]  /*3460*/  @!P3 STG.E.U8 desc[UR36][R4.64+0x38], R11 ;  /* 0x0000380b0400b986 */ /* 0x0003e2000c101124 */
[----:B------:R-:W-:Y:S05]  /*3470*/  @P4 BRA `(.L_x_98) ;  /* 0x00000000000c4947 */ /* 0x000fea0003800000 */
[----:B------:R-:W1:Y:S02]  /*3480*/  LDG.E.U8 R164, desc[UR36][R2.64+0x39] ;  /* 0x0000392402a47981 */ /* 0x000e64000c1e1100 */
[----:B-1----:R-:W-:-:S05]  /*3490*/  PRMT R11, R164, 0x8880, RZ ;  /* 0x00008880a40b7816 */ /* 0x002fca00000000ff */
[----:B------:R-:W-:-:S07]  /*34a0*/  IMAD R10, R11, R152, RZ ;  /* 0x000000980b0a7224 */ /* 0x000fce00078e02ff */
.L_x_98:
[----:B------:R-:W-:Y:S05]  /*34b0*/  BSYNC B1 ;  /* 0x0000000000017941 */ /* 0x000fea0003800000 */
.L_x_97:
        /* <DEDUP_REMOVED lines=10> */
.L_x_100:
[----:B------:R-:W-:Y:S05]  /*3560*/  BSYNC B1 ;  /* 0x0000000000017941 */ /* 0x000fea0003800000 */
.L_x_99:
[----:B-1----:R-:W-:Y:S01]  /*3570*/  @!P2 IMAD R11, R54, R153, R10 ;  /* 0x00000099360ba224 */ /* 0x002fe200078e020a */
[----:B------:R-:W-:Y:S04]  /*3580*/  BSSY B1, `(.L_x_101) ;  /* 0x0000006000017945 */ /* 0x000fe80003800000 */
[----:B------:R1:W-:Y:S01]  /*3590*/  @!P2 STG.E.U8 desc[UR36][R6.64+0x38], R11 ;  /* 0x0000380b0600a986 */ /* 0x0003e2000c101124 */
[----:B------:R-:W-:Y:S05]  /*35a0*/  @P3 BRA `(.L_x_102) ;  /* 0x00000000000c3947 */ /* 0x000fea0003800000 */
[----:B------:R-:W1:Y:S02]  /*35b0*/  LDG.E.U8 R164, desc[UR36][R8.64+0x39] ;  /* 0x0000392408a47981 */ /* 0x000e64000c1e1100 */
[----:B-1----:R-:W-:-:S05]  /*35c0*/  PRMT R11, R164, 0x8880, RZ ;  /* 0x00008880a40b7816 */ /* 0x002fca00000000ff */
[----:B------:R-:W-:-:S07]  /*35d0*/  IMAD R10, R11, R152, RZ ;  /* 0x000000980b0a7224 */ /* 0x000fce00078e02ff */
.L_x_102:
[----:B------:R-:W-:Y:S05]  /*35e0*/  BSYNC B1 ;  /* 0x0000000000017941 */ /* 0x000fea0003800000 */
.L_x_101:
[----:B------:R-:W-:Y:S01]  /*35f0*/  @!P3 IMAD R55, R55, R153, R10 ;  /* 0x000000993737b224 */ /* 0x000fe200078e020a */
[----:B------:R-:W-:Y:S04]  /*3600*/  BSSY B1, `(.L_x_103) ;  /* 0x0000006000017945 */ /* 0x000fe80003800000 */
[----:B------:R0:W-:Y:S01]  /*3610*/  @!P3 STG.E.U8 desc[UR36][R6.64+0x39], R55 ;  /* 0x000039370600b986 */ /* 0x0001e2000c101124 */
[----:B------:R-:W-:Y:S05]  /*3620*/  @P4 BRA `(.L_x_104) ;  /* 0x00000000000c4947 */ /* 0x000fea0003800000 */
[----:B------:R-:W1:Y:S02]  /*3630*/  LDG.E.U8 R164, desc[UR36][R2.64+0x40] ;  /* 0x0000402402a47981 */ /* 0x000e64000c1e1100 */
[----:B-1----:R-:W-:-:S05]  /*3640*/  PRMT R11, R164, 0x8880, RZ ;  /* 0x00008880a40b7816 */ /* 0x002fca00000000ff */
[----:B------:R-:W-:-:S07]  /*3650*/  IMAD R10, R11, R152, RZ ;  /* 0x000000980b0a7224 */ /* 0x000fce00078e02ff */
.L_x_104:
[----:B------:R-:W-:Y:S05]  /*3660*/  BSYNC B1 ;  /* 0x0000000000017941 */ /* 0x000fea0003800000 */
.L_x_103:
        /* <DEDUP_REMOVED lines=10> */
.L_x_106:
[----:B------:R-:W-:Y:S05]  /*3710*/  BSYNC B1 ;  /* 0x0000000000017941 */ /* 0x000fea0003800000 */
.L_x_105:
[----:B------:R-:W-:Y:S01]  /*3720*/  @!P2 IMAD R57, R57, R153, R10 ;  /* 0x000000993939a224 */ /* 0x000fe200078e020a */
[----:B------:R-:W-:Y:S04]  /*3730*/  BSSY B1, `(.L_x_107) ;  /* 0x0000006000017945 */ /* 0x000fe80003800000 */
[----:B------:R0:W-:Y:S01]  /*3740*/  @!P2 STG.E.U8 desc[UR36][R4.64+0x41], R57 ;  /* 0x000041390400a986 */ /* 0x0001e2000c101124 */
[----:B------:R-:W-:Y:S05]  /*3750*/  @P3 BRA `(.L_x_108) ;  /* 0x00000000000c3947 */ /* 0x000fea0003800000 */
[----:B------:R-:W1:Y:S02]  /*3760*/  LDG.E.U8 R164, desc[UR36][R8.64+0x40] ;  /* 0x0000402408a47981 */ /* 0x000e64000c1e1100 */
[----:B-1----:R-:W-:-:S05]  /*3770*/  PRMT R11, R164, 0x8880, RZ ;  /* 0x00008880a40b7816 */ /* 0x002fca00000000ff */
[----:B------:R-:W-:-:S07]  /*3780*/  IMAD R10, R11, R152, RZ ;  /* 0x000000980b0a7224 */ /* 0x000fce00078e02ff */
.L_x_108:
[----:B------:R-:W-:Y:S05]  /*3790*/  BSYNC B1 ;  /* 0x0000000000017941 */ /* 0x000fea0003800000 */
.L_x_107:
[----:B-1----:R-:W-:Y:S01]  /*37a0*/  @!P3 IMAD R11, R58, R153, R10 ;  /* 0x000000993a0bb224 */ /* 0x002fe200078e020a */
[----:B------:R-:W-:Y:S04]  /*37b0*/  BSSY B1, `(.L_x_109) ;  /* 0x0000006000017945 */ /* 0x000fe80003800000 */
[----:B------:R1:W-:Y:S01]  /*37c0*/  @!P3 STG.E.U8 desc[UR36][R6.64+0x40], R11 ;  /* 0x0000400b0600b986 */ /* 0x0003e2000c101124 */
[----:B------:R-:W-:Y:S05]  /*37d0*/  @P4 BRA `(.L_x_110) ;  /* 0x00000000000c4947 */ /* 0x000fea0003800000 */
[----:B------:R-:W1:Y:S02]  /*37e0*/  LDG.E.U8 R164, desc[UR36][R8.64+0x41] ;  /* 0x0000412408a47981 */ /* 0x000e64000c1e1100 */
[----:B-1----:R-:W-:-:S05]  /*37f0*/  PRMT R11, R164, 0x8880, RZ ;  /* 0x00008880a40b7816 */ /* 0x002fca00000000ff */
[----:B------:R-:W-:-:S07]  /*3800*/  IMAD R10, R11, R152, RZ ;  /* 0x000000980b0a7224 */ /* 0x000fce00078e02ff */
.L_x_110:
[----:B------:R-:W-:Y:S05]  /*3810*/  BSYNC B1 ;  /* 0x0000000000017941 */ /* 0x000fea0003800000 */
.L_x_109:
        /* <DEDUP_REMOVED lines=10> */
.L_x_112:
[----:B------:R-:W-:Y:S05]  /*38c0*/  BSYNC B1 ;  /* 0x0000000000017941 */ /* 0x000fea0003800000 */
.L_x_111:
[----:B-1----:R-:W-:Y:S01]  /*38d0*/  @!P2 IMAD R11, R60, R153, R10 ;  /* 0x000000993c0ba224 */ /* 0x002fe200078e020a */
[----:B------:R-:W-:Y:S04]  /*38e0*/  BSSY B1, `(.L_x_113) ;  /* 0x0000006000017945 */ /* 0x000fe80003800000 */
[----:B------:R1:W-:Y:S01]  /*38f0*/  @!P2 STG.E.U8 desc[UR36][R4.64+0x48], R11 ;  /* 0x0000480b0400a986 */ /* 0x0003e2000c101124 */
[----:B------:R-:W-:Y:S05]  /*3900*/  @P3 BRA `(.L_x_114) ;  /* 0x00000000000c3947 */ /* 0x000fea0003800000 */
[----:B------:R-:W1:Y:S02]  /*3910*/  LDG.E.U8 R164, desc[UR36][R2.64+0x49] ;  /* 0x0000492402a47981 */ /* 0x000e64000c1e1100 */
[----:B-1----:R-:W-:-:S05]  /*3920*/  PRMT R11, R164, 0x8880, RZ ;  /* 0x00008880a40b7816 */ /* 0x002fca00000000ff */
[----:B------:R-:W-:-:S07]  /*3930*/  IMAD R10, R11, R152, RZ ;  /* 0x000000980b0a7224 */ /* 0x000fce00078e02ff */
.L_x_114:
[----:B------:R-:W-:Y:S05]  /*3940*/  BSYNC B1 ;  /* 0x0000000000017941 */ /* 0x000fea0003800000 */
.L_x_113:
[----:B------:R-:W-:Y:S01]  /*3950*/  @!P3 IMAD R61, R61, R153, R10 ;  /* 0x000000993d3db224 */ /* 0x000fe200078e020a */
[----:B------:R-:W-:Y:S04]  /*3960*/  BSSY B1, `(.L_x_115) ;  /* 0x0000006000017945 */ /* 0x000fe80003800000 */
[----:B------:R0:W-:Y:S01]  /*3970*/  @!P3 STG.E.U8 desc[UR36][R4.64+0x49], R61 ;  /* 0x0000493d0400b986 */ /* 0x0001e2000c101124 */
[----:B------:R-:W-:Y:S05]  /*3980*/  @P4 BRA `(.L_x_116) ;  /* 0x00000000000c4947 */ /* 0x000fea0003800000 */
[----:B------:R-:W1:Y:S02]  /*3990*/  LDG.E.U8 R164, desc[UR36][R8.64+0x48] ;  /* 0x0000482408a47981 */ /* 0x000e64000c1e1100 */
[----:B-1----:R-:W-:-:S05]  /*39a0*/  PRMT R11, R164, 0x8880, RZ ;  /* 0x00008880a40b7816 */ /* 0x002fca00000000ff */
[----:B------:R-:W-:-:S07]  /*39b0*/  IMAD R10, R11, R152, RZ ;  /* 0x000000980b0a7224 */ /* 0x000fce00078e02ff */
.L_x_116:
[----:B------:R-:W-:Y:S05]  /*39c0*/  BSYNC B1 ;  /* 0x0000000000017941 */ /* 0x000fea0003800000 */
.L_x_115:
        /* <DEDUP_REMOVED lines=10> */
.L_x_118:
[----:B------:R-:W-:Y:S05]  /*3a70*/  BSYNC B1 ;  /* 0x0000000000017941 */ /* 0x000fea0003800000 */
.L_x_117:
[----:B------:R-:W-:Y:S01]  /*3a80*/  @!P2 IMAD R63, R63, R153, R10 ;  /* 0x000000993f3fa224 */ /* 0x000fe200078e020a */
[----:B------:R-:W-:Y:S04]  /*3a90*/  BSSY B1, `(.L_x_119) ;  /* 0x0000006000017945 */ /* 0x000fe80003800000 */
[----:B------:R0:W-:Y:S01]  /*3aa0*/  @!P2 STG.E.U8 desc[UR36][R6.64+0x49], R63 ;  /* 0x0000493f0600a986 */ /* 0x0001e2000c101124 */
[----:B------:R-:W-:Y:S05]  /*3ab0*/  @P3 BRA `(.L_x_120) ;  /* 0x00000000000c3947 */ /* 0x000fea0003800000 */
[----:B------:R-:W1:Y:S02]  /*3ac0*/  LDG.E.U8 R164, desc[UR36][R2.64+0x50] ;  /* 0x0000502402a47981 */ /* 0x000e64000c1e1100 */
[----:B-1----:R-:W-:-:S05]  /*3ad0*/  PRMT R11, R164, 0x8880, RZ ;  /* 0x00008880a40b7816 */ /* 0x002fca00000000ff */
[----:B------:R-:W-:-:S07]  /*3ae0*/  IMAD R10, R11, R152, RZ ;  /* 0x000000980b0a7224 */ /* 0x000fce00078e02ff */
.L_x_120:
[----:B------:R-:W-:Y:S05]  /*3af0*/  BSYNC B1 ;  /* 0x0000000000017941 */ /* 0x000fea0003800000 */
.L_x_119:
[----:B-1----:R-:W-:Y:S01]  /*3b00*/  @!P3 IMAD R11, R64, R153, R10 ;  /* 0x00000099400bb224 */ /* 0x002fe200078e020a */
[----:B------:R-:W-:Y:S04]  /*3b10*/  BSSY B1, `(.L_x_121) ;  /* 0x0000006000017945 */ /* 0x000fe80003800000 */
[----:B------:R1:W-:Y:S01]  /*3b20*/  @!P3 STG.E.U8 desc[UR36][R4.64+0x50], R11 ;  /* 0x0000500b0400b986 */ /* 0x0003e2000c101124 */
[----:B------:R-:W-:Y:S05]  /*3b30*/  @P4 BRA `(.L_x_122) ;  /* 0x00000000000c4947 */ /* 0x000fea0003800000 */
[----:B------:R-:W1:Y:S02]  /*3b40*/  LDG.E.U8 R164, desc[UR36][R2.64+0x51] ;  /* 0x0000512402a47981 */ /* 0x000e64000c1e1100 */
[----:B-1----:R-:W-:-:S05]  /*3b50*/  PRMT R11, R164, 0x8880, RZ ;  /* 0x00008880a40b7816 */ /* 0x002fca00000000ff */
[----:B------:R-:W-:-:S07]  /*3b60*/  IMAD R10, R11, R152, RZ ;  /* 0x000000980b0a7224 */ /* 0x000fce00078e02ff */
.L_x_122:
[----:B------:R-:W-:Y:S05]  /*3b70*/  BSYNC B1 ;  /* 0x0000000000017941 */ /* 0x000fea0003800000 */
.L_x_121:
        /* <DEDUP_REMOVED lines=10> */
.L_x_124:
[----:B------:R-:W-:Y:S05]  /*3c20*/  BSYNC B1 ;  /* 0x0000000000017941 */ /* 0x000fea0003800000 */
.L_x_123:
[----:B-1----:R-:W-:Y:S01]  /*3c30*/  @!P2 IMAD R11, R66, R153, R10 ;  /* 0x00000099420ba224 */ /* 0x002fe200078e020a */
[----:B------:R-:W-:Y:S04]  /*3c40*/  BSSY B1, `(.L_x_125) ;  /* 0x0000006000017945 */ /* 0x000fe80003800000 */
[----:B------:R1:W-:Y:S01]  /*3c50*/  @!P2 STG.E.U8 desc[UR36][R6.64+0x50], R11 ;  /* 0x0000500b0600a986 */ /* 0x0003e2000c101124 */
[----:B------:R-:W-:Y:S05]  /*3c60*/  @P3 BRA `(.L_x_126) ;  /* 0x00000000000c3947 */ /* 0x000fea0003800000 */
[----:B------:R-:W1:Y:S02]  /*3c70*/  LDG.E.U8 R164, desc[UR36][R8.64+0x51] ;  /* 0x0000512408a47981 */ /* 0x000e64000c1e1100 */
[----:B-1----:R-:W-:-:S05]  /*3c80*/  PRMT R11, R164, 0x8880, RZ ;  /* 0x00008880a40b7816 */ /* 0x002fca00000000ff */
[----:B------:R-:W-:-:S07]  /*3c90*/  IMAD R10, R11, R152, RZ ;  /* 0x000000980b0a7224 */ /* 0x000fce00078e02ff */
.L_x_126:
[----:B------:R-:W-:Y:S05]  /*3ca0*/  BSYNC B1 ;  /* 0x0000000000017941 */ /* 0x000fea0003800000 */
.L_x_125:
[----:B------:R-:W-:Y:S01]  /*3cb0*/  @!P3 IMAD R67, R67, R153, R10 ;  /* 0x000000994343b224 */ /* 0x000fe200078e020a */
[----:B------:R-:W-:Y:S04]  /*3cc0*/  BSSY B1, `(.L_x_127) ;  /* 0x0000006000017945 */ /* 0x000fe80003800000 */
[----:B------:R0:W-:Y:S01]  /*3cd0*/  @!P3 STG.E.U8 desc[UR36][R6.64+0x51], R67 ;  /* 0x000051430600b986 */ /* 0x0001e2000c101124 */
[----:B------:R-:W-:Y:S05]  /*3ce0*/  @P4 BRA `(.L_x_128) ;  /* 0x00000000000c4947 */ /* 0x000fea0003800000 */
[----:B------:R-:W1:Y:S02]  /*3cf0*/  LDG.E.U8 R164, desc[UR36][R2.64+0x58] ;  /* 0x0000582402a47981 */ /* 0x000e64000c1e1100 */
[----:B-1----:R-:W-:-:S05]  /*3d00*/  PRMT R11, R164, 0x8880, RZ ;  /* 0x00008880a40b7816 */ /* 0x002fca00000000ff */
[----:B------:R-:W-:-:S07]  /*3d10*/  IMAD R10, R11, R152, RZ ;  /* 0x000000980b0a7224 */ /* 0x000fce00078e02ff */
.L_x_128:
[----:B------:R-:W-:Y:S05]  /*3d20*/  BSYNC B1 ;  /* 0x0000000000017941 */ /* 0x000fea0003800000 */
.L_x_127:
        /* <DEDUP_REMOVED lines=10> */
.L_x_130:
[----:B------:R-:W-:Y:S05]  /*3dd0*/  BSYNC B1 ;  /* 0x0000000000017941 */ /* 0x000fea0003800000 */
.L_x_129:
[----:B------:R-:W-:Y:S01]  /*3de0*/  @!P2 IMAD R69, R69, R153, R10 ;  /* 0x000000994545a224 */ /* 0x000fe200078e020a */
[----:B------:R-:W-:Y:S04]  /*3df0*/  BSSY B1, `(.L_x_131) ;  /* 0x0000006000017945 */ /* 0x000fe80003800000 */
[----:B------:R0:W-:Y:S01]  /*3e00*/  @!P2 STG.E.U8 desc[UR36][R4.64+0x59], R69 ;  /* 0x000059450400a986 */ /* 0x0001e2000c101124 */
[----:B------:R-:W-:Y:S05]  /*3e10*/  @P3 BRA `(.L_x_132) ;  /* 0x00000000000c3947 */ /* 0x000fea0003800000 */
[----:B------:R-:W1:Y:S02]  /*3e20*/  LDG.E.U8 R164, desc[UR36][R8.64+0x58] ;  /* 0x0000582408a47981 */ /* 0x000e64000c1e1100 */
[----:B-1----:R-:W-:-:S05]  /*3e30*/  PRMT R11, R164, 0x8880, RZ ;  /* 0x00008880a40b7816 */ /* 0x002fca00000000ff */
[----:B------:R-:W-:-:S07]  /*3e40*/  IMAD R10, R11, R152, RZ ;  /* 0x000000980b0a7224 */ /* 0x000fce00078e02ff */
.L_x_132:
[----:B------:R-:W-:Y:S05]  /*3e50*/  BSYNC B1 ;  /* 0x0000000000017941 */ /* 0x000fea0003800000 */
.L_x_131:
[----:B-1----:R-:W-:Y:S01]  /*3e60*/  @!P3 IMAD R11, R70, R153, R10 ;  /* 0x00000099460bb224 */ /* 0x002fe200078e020a */
[----:B------:R-:W-:Y:S04]  /*3e70*/  BSSY B1, `(.L_x_133) ;  /* 0x0000006000017945 */ /* 0x000fe80003800000 */
[----:B------:R1:W-:Y:S01]  /*3e80*/  @!P3 STG.E.U8 desc[UR36][R6.64+0x58], R11 ;  /* 0x0000580b0600b986 */ /* 0x0003e2000c101124 */
[----:B------:R-:W-:Y:S05]  /*3e90*/  @P4 BRA `(.L_x_134) ;  /* 0x00000000000c4947 */ /* 0x000fea0003800000 */
[----:B------:R-:W1:Y:S02]  /*3ea0*/  LDG.E.U8 R164, desc[UR36][R8.64+0x59] ;  /* 0x0000592408a47981 */ /* 0x000e64000c1e1100 */
[----:B-1----:R-:W-:-:S05]  /*3eb0*/  PRMT R11, R164, 0x8880, RZ ;  /* 0x00008880a40b7816 */ /* 0x002fca00000000ff */
[----:B------:R-:W-:-:S07]  /*3ec0*/  IMAD R10, R11, R152, RZ ;  /* 0x000000980b0a7224 */ /* 0x000fce00078e02ff */
.L_x_134:
[----:B------:R-:W-:Y:S05]  /*3ed0*/  BSYNC B1 ;  /* 0x0000000000017941 */ /* 0x000fea0003800000 */
.L_x_133:
        /* <DEDUP_REMOVED lines=10> */
.L_x_136:
[----:B------:R-:W-:Y:S05]  /*3f80*/  BSYNC B1 ;  /* 0x0000000000017941 */ /* 0x000fea0003800000 */
.L_x_135:
[----:B-1----:R-:W-:Y:S01]  /*3f90*/  @!P2 IMAD R11, R72, R153, R10 ;  /* 0x00000099480ba224 */ /* 0x002fe200078e020a */
[----:B------:R-:W-:Y:S04]  /*3fa0*/  BSSY B1, `(.L_x_137) ;  /* 0x0000006000017945 */ /* 0x000fe80003800000 */
[----:B------:R1:W-:Y:S01]  /*3fb0*/  @!P2 STG.E.U8 desc[UR36][R4.64+0x60], R11 ;  /* 0x0000600b0400a986 */ /* 0x0003e2000c101124 */
[----:B------:R-:W-:Y:S05]  /*3fc0*/  @P3 BRA `(.L_x_138) ;  /* 0x00000000000c3947 */ /* 0x000fea0003800000 */
[----:B------:R-:W1:Y:S02]  /*3fd0*/  LDG.E.U8 R164, desc[UR36][R2.64+0x61] ;  /* 0x0000612402a47981 */ /* 0x000e64000c1e1100 */
[----:B-1----:R-:W-:-:S05]  /*3fe0*/  PRMT R11, R164, 0x8880, RZ ;  /* 0x00008880a40b7816 */ /* 0x002fca00000000ff */
[----:B------:R-:W-:-:S07]  /*3ff0*/  IMAD R10, R11, R152, RZ ;  /* 0x000000980b0a7224 */ /* 0x000fce00078e02ff */
.L_x_138:
[----:B------:R-:W-:Y:S05]  /*4000*/  BSYNC B1 ;  /* 0x0000000000017941 */ /* 0x000fea0003800000 */
.L_x_137:
[----:B------:R-:W-:Y:S01]  /*4010*/  @!P3 IMAD R73, R73, R153, R10 ;  /* 0x000000994949b224 */ /* 0x000fe200078e020a */
[----:B------:R-:W-:Y:S04]  /*4020*/  BSSY B1, `(.L_x_139) ;  /* 0x0000006000017945 */ /* 0x000fe80003800000 */
[----:B------:R0:W-:Y:S01]  /*4030*/  @!P3 STG.E.U8 desc[UR36][R4.64+0x61], R73 ;  /* 0x000061490400b986 */ /* 0x0001e2000c101124 */
[----:B------:R-:W-:Y:S05]  /*4040*/  @P4 BRA `(.L_x_140) ;  /* 0x00000000000c4947 */ /* 0x000fea0003800000 */
[----:B------:R-:W1:Y:S02]  /*4050*/  LDG.E.U8 R164, desc[UR36][R8.64+0x60] ;  /* 0x0000602408a47981 */ /* 0x000e64000c1e1100 */
[----:B-1----:R-:W-:-:S05]  /*4060*/  PRMT R11, R164, 0x8880, RZ ;  /* 0x00008880a40b7816 */ /* 0x002fca00000000ff */
[----:B------:R-:W-:-:S07]  /*4070*/  IMAD R10, R11, R152, RZ ;  /* 0x000000980b0a7224 */ /* 0x000fce00078e02ff */
.L_x_140:
[----:B------:R-:W-:Y:S05]  /*4080*/  BSYNC B1 ;  /* 0x0000000000017941 */ /* 0x000fea0003800000 */
.L_x_139:
        /* <DEDUP_REMOVED lines=10> */
.L_x_142:
[----:B------:R-:W-:Y:S05]  /*4130*/  BSYNC B1 ;  /* 0x0000000000017941 */ /* 0x000fea0003800000 */
.L_x_141:
[----:B------:R-:W-:Y:S01]  /*4140*/  @!P2 IMAD R75, R75, R153, R10 ;  /* 0x000000994b4ba224 */ /* 0x000fe200078e020a */
[----:B------:R-:W-:Y:S04]  /*4150*/  BSSY B1, `(.L_x_143) ;  /* 0x0000006000017945 */ /* 0x000fe80003800000 */
[----:B------:R0:W-:Y:S01]  /*4160*/  @!P2 STG.E.U8 desc[UR36][R6.64+0x61], R75 ;  /* 0x0000614b0600a986 */ /* 0x0001e2000c101124 */
[----:B------:R-:W-:Y:S05]  /*4170*/  @P3 BRA `(.L_x_144) ;  /* 0x00000000000c3947 */ /* 0x000fea0003800000 */
[----:B------:R-:W1:Y:S02]  /*4180*/  LDG.E.U8 R164, desc[UR36][R2.64+0x68] ;  /* 0x0000682402a47981 */ /* 0x000e64000c1e1100 */
[----:B-1----:R-:W-:-:S05]  /*4190*/  PRMT R11, R164, 0x8880, RZ ;  /* 0x00008880a40b7816 */ /* 0x002fca00000000ff */
[----:B------:R-:W-:-:S07]  /*41a0*/  IMAD R10, R11, R152, RZ ;  /* 0x000000980b0a7224 */ /* 0x000fce00078e02ff */
.L_x_144:
[----:B------:R-:W-:Y:S05]  /*41b0*/  BSYNC B1 ;  /* 0x0000000000017941 */ /* 0x000fea0003800000 */
.L_x_143:
[----:B-1----:R-:W-:Y:S01]  /*41c0*/  @!P3 IMAD R11, R76, R153, R10 ;  /* 0x000000994c0bb224 */ /* 0x002fe200078e020a */
[----:B------:R-:W-:Y:S04]  /*41d0*/  BSSY B1, `(.L_x_145) ;  /* 0x0000006000017945 */ /* 0x000fe80003800000 */
[----:B------:R1:W-:Y:S01]  /*41e0*/  @!P3 STG.E.U8 desc[UR36][R4.64+0x68], R11 ;  /* 0x0000680b0400b986 */ /* 0x0003e2000c101124 */
[----:B------:R-:W-:Y:S05]  /*41f0*/  @P4 BRA `(.L_x_146) ;  /* 0x00000000000c4947 */ /* 0x000fea0003800000 */
[----:B------:R-:W1:Y:S02]  /*4200*/  LDG.E.U8 R164, desc[UR36][R2.64+0x69] ;  /* 0x0000692402a47981 */ /* 0x000e64000c1e1100 */
[----:B-1----:R-:W-:-:S05]  /*4210*/  PRMT R11, R164, 0x8880, RZ ;  /* 0x00008880a40b7816 */ /* 0x002fca00000000ff */
[----:B------:R-:W-:-:S07]  /*4220*/  IMAD R10, R11, R152, RZ ;  /* 0x000000980b0a7224 */ /* 0x000fce00078e02ff */
.L_x_146:
[----:B------:R-:W-:Y:S05]  /*4230*/  BSYNC B1 ;  /* 0x0000000000017941 */ /* 0x000fea0003800000 */
.L_x_145:
        /* <DEDUP_REMOVED lines=10> */
.L_x_148:
[----:B------:R-:W-:Y:S05]  /*42e0*/  BSYNC B1 ;  /* 0x0000000000017941 */ /* 0x000fea0003800000 */
.L_x_147:
[----:B-1----:R-:W-:Y:S01]  /*42f0*/  @!P2 IMAD R11, R78, R153, R10 ;  /* 0x000000994e0ba224 */ /* 0x002fe200078e020a */
[----:B------:R-:W-:Y:S04]  /*4300*/  BSSY B1, `(.L_x_149) ;  /* 0x0000006000017945 */ /* 0x000fe80003800000 */
[----:B------:R1:W-:Y:S01]  /*4310*/  @!P2 STG.E.U8 desc[UR36][R6.64+0x68], R11 ;  /* 0x0000680b0600a986 */ /* 0x0003e2000c101124 */
[----:B------:R-:W-:Y:S05]  /*4320*/  @P3 BRA `(.L_x_150) ;  /* 0x00000000000c3947 */ /* 0x000fea0003800000 */
[----:B------:R-:W1:Y:S02]  /*4330*/  LDG.E.U8 R164, desc[UR36][R8.64+0x69] ;  /* 0x0000692408a47981 */ /* 0x000e64000c1e1100 */
[----:B-1----:R-:W-:-:S05]  /*4340*/  PRMT R11, R164, 0x8880, RZ ;  /* 0x00008880a40b7816 */ /* 0x002fca00000000ff */
[----:B------:R-:W-:-:S07]  /*4350*/  IMAD R10, R11, R152, RZ ;  /* 0x000000980b0a7224 */ /* 0x000fce00078e02ff */
.L_x_150:
[----:B------:R-:W-:Y:S05]  /*4360*/  BSYNC B1 ;  /* 0x0000000000017941 */ /* 0x000fea0003800000 */
.L_x_149:
[----:B------:R-:W-:Y:S01]  /*4370*/  @!P3 IMAD R79, R79, R153, R10 ;  /* 0x000000994f4fb224 */ /* 0x000fe200078e020a */
[----:B------:R-:W-:Y:S04]  /*4380*/  BSSY B1, `(.L_x_151) ;  /* 0x0000006000017945 */ /* 0x000fe80003800000 */
[----:B------:R0:W-:Y:S01]  /*4390*/  @!P3 STG.E.U8 desc[UR36][R6.64+0x69], R79 ;  /* 0x0000694f0600b986 */ /* 0x0001e2000c101124 */
[----:B------:R-:W-:Y:S05]  /*43a0*/  @P4 BRA `(.L_x_152) ;  /* 0x00000000000c4947 */ /* 0x000fea0003800000 */
[----:B------:R-:W1:Y:S02]  /*43b0*/  LDG.E.U8 R164, desc[UR36][R2.64+0x70] ;  /* 0x0000702402a47981 */ /* 0x000e64000c1e1100 */
[----:B-1----:R-:W-:-:S05]  /*43c0*/  PRMT R11, R164, 0x8880, RZ ;  /* 0x00008880a40b7816 */ /* 0x002fca00000000ff */
[----:B------:R-:W-:-:S07]  /*43d0*/  IMAD R10, R11, R152, RZ ;  /* 0x000000980b0a7224 */ /* 0x000fce00078e02ff */
.L_x_152:
[----:B------:R-:W-:Y:S05]  /*43e0*/  BSYNC B1 ;  /* 0x0000000000017941 */ /* 0x000fea0003800000 */
.L_x_151:
        /* <DEDUP_REMOVED lines=10> */
.L_x_154:
[----:B------:R-:W-:Y:S05]  /*4490*/  BSYNC B1 ;  /* 0x0000000000017941 */ /* 0x000fea0003800000 */
.L_x_153:
[----:B------:R-:W-:Y:S01]  /*44a0*/  @!P2 IMAD R81, R81, R153, R10 ;  /* 0x000000995151a224 */ /* 0x000fe200078e020a */
[----:B------:R-:W-:Y:S04]  /*44b0*/  BSSY B1, `(.L_x_155) ;  /* 0x0000006000017945 */ /* 0x000fe80003800000 */
[----:B------:R0:W-:Y:S01]  /*44c0*/  @!P2 STG.E.U8 desc[UR36][R4.64+0x71], R81 ;  /* 0x000071510400a986 */ /* 0x0001e2000c101124 */
[----:B------:R-:W-:Y:S05]  /*44d0*/  @P3 BRA `(.L_x_156) ;  /* 0x00000000000c3947 */ /* 0x000fea0003800000 */
[----:B------:R-:W1:Y:S02]  /*44e0*/  LDG.E.U8 R164, desc[UR36][R8.64+0x70] ;  /* 0x0000702408a47981 */ /* 0x000e64000c1e1100 */
[----:B-1----:R-:W-:-:S05]  /*44f0*/  PRMT R11, R164, 0x8880, RZ ;  /* 0x00008880a40b7816 */ /* 0x002fca00000000ff */
[----:B------:R-:W-:-:S07]  /*4500*/  IMAD R10, R11, R152, RZ ;  /* 0x000000980b0a7224 */ /* 0x000fce00078e02ff */
.L_x_156:
[----:B------:R-:W-:Y:S05]  /*4510*/  BSYNC B1 ;  /* 0x0000000000017941 */ /* 0x000fea0003800000 */
.L_x_155:
[----:B-1----:R-:W-:Y:S01]  /*4520*/  @!P3 IMAD R11, R82, R153, R10 ;  /* 0x00000099520bb224 */ /* 0x002fe200078e020a */
[----:B------:R-:W-:Y:S04]  /*4530*/  BSSY B1, `(.L_x_157) ;  /* 0x0000006000017945 */ /* 0x000fe80003800000 */
[----:B------:R1:W-:Y:S01]  /*4540*/  @!P3 STG.E.U8 desc[UR36][R6.64+0x70], R11 ;  /* 0x0000700b0600b986 */ /* 0x0003e2000c101124 */
[----:B------:R-:W-:Y:S05]  /*4550*/  @P4 BRA `(.L_x_158) ;  /* 0x00000000000c4947 */ /* 0x000fea0003800000 */
[----:B------:R-:W1:Y:S02]  /*4560*/  LDG.E.U8 R164, desc[UR36][R8.64+0x71] ;  /* 0x0000712408a47981 */ /* 0x000e64000c1e1100 */
[----:B-1----:R-:W-:-:S05]  /*4570*/  PRMT R11, R164, 0x8880, RZ ;  /* 0x00008880a40b7816 */ /* 0x002fca00000000ff */
[----:B------:R-:W-:-:S07]  /*4580*/  IMAD R10, R11, R152, RZ ;  /* 0x000000980b0a7224 */ /* 0x000fce00078e02ff */
.L_x_158:
[----:B------:R-:W-:Y:S05]  /*4590*/  BSYNC B1 ;  /* 0x0000000000017941 */ /* 0x000fea0003800000 */
.L_x_157:
        /* <DEDUP_REMOVED lines=10> */
.L_x_160:
[----:B------:R-:W-:Y:S05]  /*4640*/  BSYNC B1 ;  /* 0x0000000000017941 */ /* 0x000fea0003800000 */
.L_x_159:
[----:B-1----:R-:W-:Y:S01]  /*4650*/  @!P2 IMAD R11, R84, R153, R10 ;  /* 0x00000099540ba224 */ /* 0x002fe200078e020a */
[----:B------:R-:W-:Y:S04]  /*4660*/  BSSY B1, `(.L_x_161) ;  /* 0x0000006000017945 */ /* 0x000fe80003800000 */
[----:B------:R1:W-:Y:S01]  /*4670*/  @!P2 STG.E.U8 desc[UR36][R4.64+0x78], R11 ;  /* 0x0000780b0400a986 */ /* 0x0003e2000c101124 */
[----:B------:R-:W-:Y:S05]  /*4680*/  @P3 BRA `(.L_x_162) ;  /* 0x00000000000c3947 */ /* 0x000fea0003800000 */
[----:B------:R-:W1:Y:S02]  /*4690*/  LDG.E.U8 R164, desc[UR36][R2.64+0x79] ;  /* 0x0000792402a47981 */ /* 0x000e64000c1e1100 */
[----:B-1----:R-:W-:-:S05]  /*46a0*/  PRMT R11, R164, 0x8880, RZ ;  /* 0x00008880a40b7816 */ /* 0x002fca00000000ff */
[----:B------:R-:W-:-:S07]  /*46b0*/  IMAD R10, R11, R152, RZ ;  /* 0x000000980b0a7224 */ /* 0x000fce00078e02ff */
.L_x_162:
[----:B------:R-:W-:Y:S05]  /*46c0*/  BSYNC B1 ;  /* 0x0000000000017941 */ /* 0x000fea0003800000 */
.L_x_161:
[----:B------:R-:W-:Y:S01]  /*46d0*/  @!P3 IMAD R85, R85, R153, R10 ;  /* 0x000000995555b224 */ /* 0x000fe200078e020a */
[----:B------:R-:W-:Y:S04]  /*46e0*/  BSSY B1, `(.L_x_163) ;  /* 0x0000006000017945 */ /* 0x000fe80003800000 */
[----:B------:R0:W-:Y:S01]  /*46f0*/  @!P3 STG.E.U8 desc[UR36][R4.64+0x79], R85 ;  /* 0x000079550400b986 */ /* 0x0001e2000c101124 */
[----:B------:R-:W-:Y:S05]  /*4700*/  @P4 BRA `(.L_x_164) ;  /* 0x00000000000c4947 */ /* 0x000fea0003800000 */
[----:B------:R-:W1:Y:S02]  /*4710*/  LDG.E.U8 R164, desc[UR36][R8.64+0x78] ;  /* 0x0000782408a47981 */ /* 0x000e64000c1e1100 */
[----:B-1----:R-:W-:-:S05]  /*4720*/  PRMT R11, R164, 0x8880, RZ ;  /* 0x00008880a40b7816 */ /* 0x002fca00000000ff */
[----:B------:R-:W-:-:S07]  /*4730*/  IMAD R10, R11, R152, RZ ;  /* 0x000000980b0a7224 */ /* 0x000fce00078e02ff */
.L_x_164:
[----:B------:R-:W-:Y:S05]  /*4740*/  BSYNC B1 ;  /* 0x0000000000017941 */ /* 0x000fea0003800000 */
.L_x_163:
        /* <DEDUP_REMOVED lines=10> */
.L_x_166:
[----:B------:R-:W-:Y:S05]  /*47f0*/  BSYNC B1 ;  /* 0x0000000000017941 */ /* 0x000fea0003800000 */
.L_x_165:
[----:B------:R-:W-:Y:S01]  /*4800*/  @!P2 IMAD R87, R87, R153, R10 ;  /* 0x000000995757a224 */ /* 0x000fe200078e020a */
[----:B------:R-:W-:Y:S04]  /*4810*/  BSSY B1, `(.L_x_167) ;  /* 0x0000006000017945 */ /* 0x000fe80003800000 */
[----:B------:R0:W-:Y:S01]  /*4820*/  @!P2 STG.E.U8 desc[UR36][R6.64+0x79], R87 ;  /* 0x000079570600a986 */ /* 0x0001e2000c101124 */
[----:B------:R-:W-:Y:S05]  /*4830*/  @P3 BRA `(.L_x_168) ;  /* 0x00000000000c3947 */ /* 0x000fea0003800000 */
[----:B------:R-:W1:Y:S02]  /*4840*/  LDG.E.U8 R164, desc[UR36][R2.64+0x80] ;  /* 0x0000802402a47981 */ /* 0x000e64000c1e1100 */
[----:B-1----:R-:W-:-:S05]  /*4850*/  PRMT R11, R164, 0x8880, RZ ;  /* 0x00008880a40b7816 */ /* 0x002fca00000000ff */
[----:B------:R-:W-:-:S07]  /*4860*/  IMAD R10, R11, R152, RZ ;  /* 0x000000980b0a7224 */ /* 0x000fce00078e02ff */
.L_x_168:
[----:B------:R-:W-:Y:S05]  /*4870*/  BSYNC B1 ;  /* 0x0000000000017941 */ /* 0x000fea0003800000 */
.L_x_167:
[----:B-1----:R-:W-:Y:S01]  /*4880*/  @!P3 IMAD R11, R88, R153, R10 ;  /* 0x00000099580bb224 */ /* 0x002fe200078e020a */
[----:B------:R-:W-:Y:S04]  /*4890*/  BSSY B1, `(.L_x_169) ;  /* 0x0000006000017945 */ /* 0x000fe80003800000 */
[----:B------:R1:W-:Y:S01]  /*48a0*/  @!P3 STG.E.U8 desc[UR36][R4.64+0x80], R11 ;  /* 0x0000800b0400b986 */ /* 0x0003e2000c101124 */
[----:B------:R-:W-:Y:S05]  /*48b0*/  @P4 BRA `(.L_x_170) ;  /* 0x00000000000c4947 */ /* 0x000fea0003800000 */
[----:B------:R-:W1:Y:S02]  /*48c0*/  LDG.E.U8 R164, desc[UR36][R2.64+0x81] ;  /* 0x0000812402a47981 */ /* 0x000e64000c1e1100 */
[----:B-1----:R-:W-:-:S05]  /*48d0*/  PRMT R11, R164, 0x8880, RZ ;  /* 0x00008880a40b7816 */ /* 0x002fca00000000ff */
[----:B------:R-:W-:-:S07]  /*48e0*/  IMAD R10, R11, R152, RZ ;  /* 0x000000980b0a7224 */ /* 0x000fce00078e02ff */
.L_x_170:
[----:B------:R-:W-:Y:S05]  /*48f0*/  BSYNC B1 ;  /* 0x0000000000017941 */ /* 0x000fea0003800000 */
.L_x_169:
        /* <DEDUP_REMOVED lines=10> */
.L_x_172:
[----:B------:R-:W-:Y:S05]  /*49a0*/  BSYNC B1 ;  /* 0x0000000000017941 */ /* 0x000fea0003800000 */
.L_x_171:
[----:B-1----:R-:W-:Y:S01]  /*49b0*/  @!P2 IMAD R11, R90, R153, R10 ;  /* 0x000000995a0ba224 */ /* 0x002fe200078e020a */
[----:B------:R-:W-:Y:S04]  /*49c0*/  BSSY B1, `(.L_x_173) ;  /* 0x0000006000017945 */ /* 0x000fe80003800000 */
[----:B------:R1:W-:Y:S01]  /*49d0*/  @!P2 STG.E.U8 desc[UR36][R6.64+0x80], R11 ;  /* 0x0000800b0600a986 */ /* 0x0003e2000c101124 */
[----:B------:R-:W-:Y:S05]  /*49e0*/  @P3 BRA `(.L_x_174) ;  /* 0x00000000000c3947 */ /* 0x000fea0003800000 */
[----:B------:R-:W1:Y:S02]  /*49f0*/  LDG.E.U8 R164, desc[UR36][R8.64+0x81] ;  /* 0x0000812408a47981 */ /* 0x000e64000c1e1100 */
[----:B-1----:R-:W-:-:S05]  /*4a00*/  PRMT R11, R164, 0x8880, RZ ;  /* 0x00008880a40b7816 */ /* 0x002fca00000000ff */
[----:B------:R-:W-:-:S07]  /*4a10*/  IMAD R10, R11, R152, RZ ;  /* 0x000000980b0a7224 */ /* 0x000fce00078e02ff */
.L_x_174:
[----:B------:R-:W-:Y:S05]  /*4a20*/  BSYNC B1 ;  /* 0x0000000000017941 */ /* 0x000fea0003800000 */
.L_x_173:
[----:B------:R-:W-:Y:S01]  /*4a30*/  @!P3 IMAD R91, R91, R153, R10 ;  /* 0x000000995b5bb224 */ /* 0x000fe200078e020a */
[----:B------:R-:W-:Y:S04]  /*4a40*/  BSSY B1, `(.L_x_175) ;  /* 0x0000006000017945 */ /* 0x000fe80003800000 */
[----:B------:R0:W-:Y:S01]  /*4a50*/  @!P3 STG.E.U8 desc[UR36][R6.64+0x81], R91 ;  /* 0x0000815b0600b986 */ /* 0x0001e2000c101124 */
[----:B------:R-:W-:Y:S05]  /*4a60*/  @P4 BRA `(.L_x_176) ;  /* 0x00000000000c4947 */ /* 0x000fea0003800000 */
[----:B------:R-:W1:Y:S02]  /*4a70*/  LDG.E.U8 R164, desc[UR36][R2.64+0x88] ;  /* 0x0000882402a47981 */ /* 0x000e64000c1e1100 */
[----:B-1----:R-:W-:-:S05]  /*4a80*/  PRMT R11, R164, 0x8880, RZ ;  /* 0x00008880a40b7816 */ /* 0x002fca00000000ff */
[----:B------:R-:W-:-:S07]  /*4a90*/  IMAD R10, R11, R152, RZ ;  /* 0x000000980b0a7224 */ /* 0x000fce00078e02ff */
.L_x_176:
[----:B------:R-:W-:Y:S05]  /*4aa0*/  BSYNC B1 ;  /* 0x0000000000017941 */ /* 0x000fea0003800000 */
.L_x_175:
        /* <DEDUP_REMOVED lines=10> */
.L_x_178:
[----:B------:R-:W-:Y:S05]  /*4b50*/  BSYNC B1 ;  /* 0x0000000000017941 */ /* 0x000fea0003800000 */
.L_x_177:
[----:B------:R-:W-:Y:S01]  /*4b60*/  @!P2 IMAD R93, R93, R153, R10 ;  /* 0x000000995d5da224 */ /* 0x000fe200078e020a */
[----:B------:R-:W-:Y:S04]  /*4b70*/  BSSY B1, `(.L_x_179) ;  /* 0x0000006000017945 */ /* 0x000fe80003800000 */
[----:B------:R0:W-:Y:S01]  /*4b80*/  @!P2 STG.E.U8 desc[UR36][R4.64+0x89], R93 ;  /* 0x0000895d0400a986 */ /* 0x0001e2000c101124 */
[----:B------:R-:W-:Y:S05]  /*4b90*/  @P3 BRA `(.L_x_180) ;  /* 0x00000000000c3947 */ /* 0x000fea0003800000 */
[----:B------:R-:W1:Y:S02]  /*4ba0*/  LDG.E.U8 R164, desc[UR36][R8.64+0x88] ;  /* 0x0000882408a47981 */ /* 0x000e64000c1e1100 */
[----:B-1----:R-:W-:-:S05]  /*4bb0*/  PRMT R11, R164, 0x8880, RZ ;  /* 0x00008880a40b7816 */ /* 0x002fca00000000ff */
[----:B------:R-:W-:-:S07]  /*4bc0*/  IMAD R10, R11, R152, RZ ;  /* 0x000000980b0a7224 */ /* 0x000fce00078e02ff */
.L_x_180:
[----:B------:R-:W-:Y:S05]  /*4bd0*/  BSYNC B1 ;  /* 0x0000000000017941 */ /* 0x000fea0003800000 */
.L_x_179:
[----:B-1----:R-:W-:Y:S01]  /*4be0*/  @!P3 IMAD R11, R94, R153, R10 ;  /* 0x000000995e0bb224 */ /* 0x002fe200078e020a */
[----:B------:R-:W-:Y:S04]  /*4bf0*/  BSSY B1, `(.L_x_181) ;  /* 0x0000006000017945 */ /* 0x000fe80003800000 */
[----:B------:R1:W-:Y:S01]  /*4c00*/  @!P3 STG.E.U8 desc[UR36][R6.64+0x88], R11 ;  /* 0x0000880b0600b986 */ /* 0x0003e2000c101124 */
[----:B------:R-:W-:Y:S05]  /*4c10*/  @P4 BRA `(.L_x_182) ;  /* 0x00000000000c4947 */ /* 0x000fea0003800000 */
[----:B------:R-:W1:Y:S02]  /*4c20*/  LDG.E.U8 R164, desc[UR36][R8.64+0x89] ;  /* 0x0000892408a47981 */ /* 0x000e64000c1e1100 */
[----:B-1----:R-:W-:-:S05]  /*4c30*/  PRMT R11, R164, 0x8880, RZ ;  /* 0x00008880a40b7816 */ /* 0x002fca00000000ff */
[----:B------:R-:W-:-:S07]  /*4c40*/  IMAD R10, R11, R152, RZ ;  /* 0x000000980b0a7224 */ /* 0x000fce00078e02ff */
.L_x_182:
[----:B------:R-:W-:Y:S05]  /*4c50*/  BSYNC B1 ;  /* 0x0000000000017941 */ /* 0x000fea0003800000 */
.L_x_181:
        /* <DEDUP_REMOVED lines=10> */
.L_x_184:
[----:B------:R-:W-:Y:S05]  /*4d00*/  BSYNC B1 ;  /* 0x0000000000017941 */ /* 0x000fea0003800000 */
.L_x_183:
[----:B-1----:R-:W-:Y:S01]  /*4d10*/  @!P2 IMAD R11, R96, R153, R10 ;  /* 0x00000099600ba224 */ /* 0x002fe200078e020a */
[----:B------:R-:W-:Y:S04]  /*4d20*/  BSSY B1, `(.L_x_185) ;  /* 0x0000006000017945 */ /* 0x000fe80003800000 */
[----:B------:R1:W-:Y:S01]  /*4d30*/  @!P2 STG.E.U8 desc[UR36][R4.64+0x90], R11 ;  /* 0x0000900b0400a986 */ /* 0x0003e2000c101124 */
[----:B------:R-:W-:Y:S05]  /*4d40*/  @P3 BRA `(.L_x_186) ;  /* 0x00000000000c3947 */ /* 0x000fea0003800000 */
[----:B------:R-:W1:Y:S02]  /*4d50*/  LDG.E.U8 R164, desc[UR36][R2.64+0x91] ;  /* 0x0000912402a47981 */ /* 0x000e64000c1e1100 */
[----:B-1----:R-:W-:-:S05]  /*4d60*/  PRMT R11, R164, 0x8880, RZ ;  /* 0x00008880a40b7816 */ /* 0x002fca00000000ff */
[----:B------:R-:W-:-:S07]  /*4d70*/  IMAD R10, R11, R152, RZ ;  /* 0x000000980b0a7224 */ /* 0x000fce00078e02ff */
.L_x_186:
[----:B------:R-:W-:Y:S05]  /*4d80*/  BSYNC B1 ;  /* 0x0000000000017941 */ /* 0x000fea0003800000 */
.L_x_185:
[----:B------:R-:W-:Y:S01]  /*4d90*/  @!P3 IMAD R97, R97, R153, R10 ;  /* 0x000000996161b224 */ /* 0x000fe200078e020a */
[----:B------:R-:W-:Y:S04]  /*4da0*/  BSSY B1, `(.L_x_187) ;  /* 0x0000006000017945 */ /* 0x000fe80003800000 */
[----:B------:R0:W-:Y:S01]  /*4db0*/  @!P3 STG.E.U8 desc[UR36][R4.64+0x91], R97 ;  /* 0x000091610400b986 */ /* 0x0001e2000c101124 */
[----:B------:R-:W-:Y:S05]  /*4dc0*/  @P4 BRA `(.L_x_188) ;  /* 0x00000000000c4947 */ /* 0x000fea0003800000 */
[----:B------:R-:W1:Y:S02]  /*4dd0*/  LDG.E.U8 R164, desc[UR36][R8.64+0x90] ;  /* 0x0000902408a47981 */ /* 0x000e64000c1e1100 */
[----:B-1----:R-:W-:-:S05]  /*4de0*/  PRMT R11, R164, 0x8880, RZ ;  /* 0x00008880a40b7816 */ /* 0x002fca00000000ff */
[----:B------:R-:W-:-:S07]  /*4df0*/  IMAD R10, R11, R152, RZ ;  /* 0x000000980b0a7224 */ /* 0x000fce00078e02ff */
.L_x_188:
[----:B------:R-:W-:Y:S05]  /*4e00*/  BSYNC B1 ;  /* 0x0000000000017941 */ /* 0x000fea0003800000 */
.L_x_187:
        /* <DEDUP_REMOVED lines=10> */
.L_x_190:
[----:B------:R-:W-:Y:S05]  /*4eb0*/  BSYNC B1 ;  /* 0x0000000000017941 */ /* 0x000fea0003800000 */
.L_x_189:
[----:B------:R-:W-:Y:S01]  /*4ec0*/  @!P2 IMAD R99, R99, R153, R10 ;  /* 0x000000996363a224 */ /* 0x000fe200078e020a */
[----:B------:R-:W-:Y:S04]  /*4ed0*/  BSSY B1, `(.L_x_191) ;  /* 0x0000006000017945 */ /* 0x000fe80003800000 */
[----:B------:R0:W-:Y:S01]  /*4ee0*/  @!P2 STG.E.U8 desc[UR36][R6.64+0x91], R99 ;  /* 0x000091630600a986 */ /* 0x0001e2000c101124 */
[----:B------:R-:W-:Y:S05]  /*4ef0*/  @P3 BRA `(.L_x_192) ;  /* 0x00000000000c3947 */ /* 0x000fea0003800000 */
[----:B------:R-:W1:Y:S02]  /*4f00*/  LDG.E.U8 R164, desc[UR36][R2.64+0x98] ;  /* 0x0000982402a47981 */ /* 0x000e64000c1e1100 */
[----:B-1----:R-:W-:-:S05]  /*4f10*/  PRMT R11, R164, 0x8880, RZ ;  /* 0x00008880a40b7816 */ /* 0x002fca00000000ff */
[----:B------:R-:W-:-:S07]  /*4f20*/  IMAD R10, R11, R152, RZ ;  /* 0x000000980b0a7224 */ /* 0x000fce00078e02ff */
.L_x_192:
[----:B------:R-:W-:Y:S05]  /*4f30*/  BSYNC B1 ;  /* 0x0000000000017941 */ /* 0x000fea0003800000 */
.L_x_191:
[----:B-1----:R-:W-:Y:S01]  /*4f40*/  @!P3 IMAD R11, R100, R153, R10 ;  /* 0x00000099640bb224 */ /* 0x002fe200078e020a */
[----:B------:R-:W-:Y:S04]  /*4f50*/  BSSY B1, `(.L_x_193) ;  /* 0x0000006000017945 */ /* 0x000fe80003800000 */
[----:B------:R1:W-:Y:S01]  /*4f60*/  @!P3 STG.E.U8 desc[UR36][R4.64+0x98], R11 ;  /* 0x0000980b0400b986 */ /* 0x0003e2000c101124 */
[----:B------:R-:W-:Y:S05]  /*4f70*/  @P4 BRA `(.L_x_194) ;  /* 0x00000000000c4947 */ /* 0x000fea0003800000 */
[----:B------:R-:W1:Y:S02]  /*4f80*/  LDG.E.U8 R164, desc[UR36][R2.64+0x99] ;  /* 0x0000992402a47981 */ /* 0x000e64000c1e1100 */
[----:B-1----:R-:W-:-:S05]  /*4f90*/  PRMT R11, R164, 0x8880, RZ ;  /* 0x00008880a40b7816 */ /* 0x002fca00000000ff */
[----:B------:R-:W-:-:S07]  /*4fa0*/  IMAD R10, R11, R152, RZ ;  /* 0x000000980b0a7224 */ /* 0x000fce00078e02ff */
.L_x_194:
[----:B------:R-:W-:Y:S05]  /*4fb0*/  BSYNC B1 ;  /* 0x0000000000017941 */ /* 0x000fea0003800000 */
.L_x_193:
        /* <DEDUP_REMOVED lines=10> */
.L_x_196:
[----:B------:R-:W-:Y:S05]  /*5060*/  BSYNC B1 ;  /* 0x0000000000017941 */ /* 0x000fea0003800000 */
.L_x_195:
[----:B-1----:R-:W-:Y:S01]  /*5070*/  @!P2 IMAD R11, R102, R153, R10 ;  /* 0x00000099660ba224 */ /* 0x002fe200078e020a */
[----:B------:R-:W-:Y:S04]  /*5080*/  BSSY B1, `(.L_x_197) ;  /* 0x0000006000017945 */ /* 0x000fe80003800000 */
[----:B------:R1:W-:Y:S01]  /*5090*/  @!P2 STG.E.U8 desc[UR36][R6.64+0x98], R11 ;  /* 0x0000980b0600a986 */ /* 0x0003e2000c101124 */
[----:B------:R-:W-:Y:S05]  /*50a0*/  @P3 BRA `(.L_x_198) ;  /* 0x00000000000c3947 */ /* 0x000fea0003800000 */
[----:B------:R-:W1:Y:S02]  /*50b0*/  LDG.E.U8 R164, desc[UR36][R8.64+0x99] ;  /* 0x0000992408a47981 */ /* 0x000e64000c1e1100 */
[----:B-1----:R-:W-:-:S05]  /*50c0*/  PRMT R11, R164, 0x8880, RZ ;  /* 0x00008880a40b7816 */ /* 0x002fca00000000ff */
[----:B------:R-:W-:-:S07]  /*50d0*/  IMAD R10, R11, R152, RZ ;  /* 0x000000980b0a7224 */ /* 0x000fce00078e02ff */
.L_x_198:
[----:B------:R-:W-:Y:S05]  /*50e0*/  BSYNC B1 ;  /* 0x0000000000017941 */ /* 0x000fea0003800000 */
.L_x_197:
[----:B------:R-:W-:Y:S01]  /*50f0*/  @!P3 IMAD R103, R103, R153, R10 ;  /* 0x000000996767b224 */ /* 0x000fe200078e020a */
[----:B------:R-:W-:Y:S04]  /*5100*/  BSSY B1, `(.L_x_199) ;  /* 0x0000006000017945 */ /* 0x000fe80003800000 */
[----:B------:R0:W-:Y:S01]  /*5110*/  @!P3 STG.E.U8 desc[UR36][R6.64+0x99], R103 ;  /* 0x000099670600b986 */ /* 0x0001e2000c101124 */
[----:B------:R-:W-:Y:S05]  /*5120*/  @P4 BRA `(.L_x_200) ;  /* 0x00000000000c4947 */ /* 0x000fea0003800000 */
[----:B------:R-:W1:Y:S02]  /*5130*/  LDG.E.U8 R164, desc[UR36][R2.64+0xa0] ;  /* 0x0000a02402a47981 */ /* 0x000e64000c1e1100 */
[----:B-1----:R-:W-:-:S05]  /*5140*/  PRMT R11, R164, 0x8880, RZ ;  /* 0x00008880a40b7816 */ /* 0x002fca00000000ff */
[----:B------:R-:W-:-:S07]  /*5150*/  IMAD R10, R11, R152, RZ ;  /* 0x000000980b0a7224 */ /* 0x000fce00078e02ff */
.L_x_200:
[----:B------:R-:W-:Y:S05]  /*5160*/  BSYNC B1 ;  /* 0x0000000000017941 */ /* 0x000fea0003800000 */
.L_x_199:
        /* <DEDUP_REMOVED lines=10> */
.L_x_202:
[----:B------:R-:W-:Y:S05]  /*5210*/  BSYNC B1 ;  /* 0x0000000000017941 */ /* 0x000fea0003800000 */
.L_x_201:
[----:B------:R-:W-:Y:S01]  /*5220*/  @!P2 IMAD R105, R105, R153, R10 ;  /* 0x000000996969a224 */ /* 0x000fe200078e020a */
[----:B------:R-:W-:Y:S04]  /*5230*/  BSSY B1, `(.L_x_203) ;  /* 0x0000006000017945 */ /* 0x000fe80003800000 */
[----:B------:R0:W-:Y:S01]  /*5240*/  @!P2 STG.E.U8 desc[UR36][R4.64+0xa1], R105 ;  /* 0x0000a1690400a986 */ /* 0x0001e2000c101124 */
[----:B------:R-:W-:Y:S05]  /*5250*/  @P3 BRA `(.L_x_204) ;  /* 0x00000000000c3947 */ /* 0x000fea0003800000 */
[----:B------:R-:W1:Y:S02]  /*5260*/  LDG.E.U8 R164, desc[UR36][R8.64+0xa0] ;  /* 0x0000a02408a47981 */ /* 0x000e64000c1e1100 */
[----:B-1----:R-:W-:-:S05]  /*5270*/  PRMT R11, R164, 0x8880, RZ ;  /* 0x00008880a40b7816 */ /* 0x002fca00000000ff */
[----:B------:R-:W-:-:S07]  /*5280*/  IMAD R10, R11, R152, RZ ;  /* 0x000000980b0a7224 */ /* 0x000fce00078e02ff */
.L_x_204:
[----:B------:R-:W-:Y:S05]  /*5290*/  BSYNC B1 ;  /* 0x0000000000017941 */ /* 0x000fea0003800000 */
.L_x_203:
[----:B-1----:R-:W-:Y:S01]  /*52a0*/  @!P3 IMAD R11, R106, R153, R10 ;  /* 0x000000996a0bb224 */ /* 0x002fe200078e020a */
[----:B------:R-:W-:Y:S04]  /*52b0*/  BSSY B1, `(.L_x_205) ;  /* 0x0000006000017945 */ /* 0x000fe80003800000 */
[----:B------:R1:W-:Y:S01]  /*52c0*/  @!P3 STG.E.U8 desc[UR36][R6.64+0xa0], R11 ;  /* 0x0000a00b0600b986 */ /* 0x0003e2000c101124 */
[----:B------:R-:W-:Y:S05]  /*52d0*/  @P4 BRA `(.L_x_206) ;  /* 0x00000000000c4947 */ /* 0x000fea0003800000 */
[----:B------:R-:W1:Y:S02]  /*52e0*/  LDG.E.U8 R164, desc[UR36][R8.64+0xa1] ;  /* 0x0000a12408a47981 */ /* 0x000e64000c1e1100 */
[----:B-1----:R-:W-:-:S05]  /*52f0*/  PRMT R11, R164, 0x8880, RZ ;  /* 0x00008880a40b7816 */ /* 0x002fca00000000ff */
[----:B------:R-:W-:-:S07]  /*5300*/  IMAD R10, R11, R152, RZ ;  /* 0x000000980b0a7224 */ /* 0x000fce00078e02ff */
.L_x_206:
[----:B------:R-:W-:Y:S05]  /*5310*/  BSYNC B1 ;  /* 0x0000000000017941 */ /* 0x000fea0003800000 */
.L_x_205:
        /* <DEDUP_REMOVED lines=10> */
.L_x_208:
[----:B------:R-:W-:Y:S05]  /*53c0*/  BSYNC B1 ;  /* 0x0000000000017941 */ /* 0x000fea0003800000 */
.L_x_207:
[----:B-1----:R-:W-:Y:S01]  /*53d0*/  @!P2 IMAD R11, R108, R153, R10 ;  /* 0x000000996c0ba224 */ /* 0x002fe200078e020a */
[----:B------:R-:W-:Y:S04]  /*53e0*/  BSSY B1, `(.L_x_209) ;  /* 0x0000006000017945 */ /* 0x000fe80003800000 */
[----:B------:R1:W-:Y:S01]  /*53f0*/  @!P2 STG.E.U8 desc[UR36][R4.64+0xa8], R11 ;  /* 0x0000a80b0400a986 */ /* 0x0003e2000c101124 */
[----:B------:R-:W-:Y:S05]  /*5400*/  @P3 BRA `(.L_x_210) ;  /* 0x00000000000c3947 */ /* 0x000fea0003800000 */
[----:B------:R-:W1:Y:S02]  /*5410*/  LDG.E.U8 R164, desc[UR36][R2.64+0xa9] ;  /* 0x0000a92402a47981 */ /* 0x000e64000c1e1100 */
[----:B-1----:R-:W-:-:S05]  /*5420*/  PRMT R11, R164, 0x8880, RZ ;  /* 0x00008880a40b7816 */ /* 0x002fca00000000ff */
[----:B------:R-:W-:-:S07]  /*5430*/  IMAD R10, R11, R152, RZ ;  /* 0x000000980b0a7224 */ /* 0x000fce00078e02ff */
.L_x_210:
[----:B------:R-:W-:Y:S05]  /*5440*/  BSYNC B1 ;  /* 0x0000000000017941 */ /* 0x000fea0003800000 */
.L_x_209:
[----:B------:R-:W-:Y:S01]  /*5450*/  @!P3 IMAD R109, R109, R153, R10 ;  /* 0x000000996d6db224 */ /* 0x000fe200078e020a */
[----:B------:R-:W-:Y:S04]  /*5460*/  BSSY B1, `(.L_x_211) ;  /* 0x0000006000017945 */ /* 0x000fe80003800000 */
[----:B------:R0:W-:Y:S01]  /*5470*/  @!P3 STG.E.U8 desc[UR36][R4.64+0xa9], R109 ;  /* 0x0000a96d0400b986 */ /* 0x0001e2000c101124 */
[----:B------:R-:W-:Y:S05]  /*5480*/  @P4 BRA `(.L_x_212) ;  /* 0x00000000000c4947 */ /* 0x000fea0003800000 */
[----:B------:R-:W1:Y:S02]  /*5490*/  LDG.E.U8 R164, desc[UR36][R8.64+0xa8] ;  /* 0x0000a82408a47981 */ /* 0x000e64000c1e1100 */
[----:B-1----:R-:W-:-:S05]  /*54a0*/  PRMT R11, R164, 0x8880, RZ ;  /* 0x00008880a40b7816 */ /* 0x002fca00000000ff */
[----:B------:R-:W-:-:S07]  /*54b0*/  IMAD R10, R11, R152, RZ ;  /* 0x000000980b0a7224 */ /* 0x000fce00078e02ff */
.L_x_212:
[----:B------:R-:W-:Y:S05]  /*54c0*/  BSYNC B1 ;  /* 0x0000000000017941 */ /* 0x000fea0003800000 */
.L_x_211:
        /* <DEDUP_REMOVED lines=10> */
.L_x_214:
[----:B------:R-:W-:Y:S05]  /*5570*/  BSYNC B1 ;  /* 0x0000000000017941 */ /* 0x000fea0003800000 */
.L_x_213:
[----:B------:R-:W-:Y:S01]  /*5580*/  @!P2 IMAD R111, R111, R153, R10 ;  /* 0x000000996f6fa224 */ /* 0x000fe200078e020a */
[----:B------:R-:W-:Y:S04]  /*5590*/  BSSY B1, `(.L_x_215) ;  /* 0x0000006000017945 */ /* 0x000fe80003800000 */
[----:B------:R0:W-:Y:S01]  /*55a0*/  @!P2 STG.E.U8 desc[UR36][R6.64+0xa9], R111 ;  /* 0x0000a96f0600a986 */ /* 0x0001e2000c101124 */
[----:B------:R-:W-:Y:S05]  /*55b0*/  @P3 BRA `(.L_x_216) ;  /* 0x00000000000c3947 */ /* 0x000fea0003800000 */
[----:B------:R-:W1:Y:S02]  /*55c0*/  LDG.E.U8 R164, desc[UR36][R2.64+0xb0] ;  /* 0x0000b02402a47981 */ /* 0x000e64000c1e1100 */
[----:B-1----:R-:W-:-:S05]  /*55d0*/  PRMT R11, R164, 0x8880, RZ ;  /* 0x00008880a40b7816 */ /* 0x002fca00000000ff */
[----:B------:R-:W-:-:S07]  /*55e0*/  IMAD R10, R11, R152, RZ ;  /* 0x000000980b0a7224 */ /* 0x000fce00078e02ff */
.L_x_216:
[----:B------:R-:W-:Y:S05]  /*55f0*/  BSYNC B1 ;  /* 0x0000000000017941 */ /* 0x000fea0003800000 */
.L_x_215:
[----:B-1----:R-:W-:Y:S01]  /*5600*/  @!P3 IMAD R11, R112, R153, R10 ;  /* 0x00000099700bb224 */ /* 0x002fe200078e020a */
[----:B------:R-:W-:Y:S04]  /*5610*/  BSSY B1, `(.L_x_217) ;  /* 0x0000006000017945 */ /* 0x000fe80003800000 */
[----:B------:R1:W-:Y:S01]  /*5620*/  @!P3 STG.E.U8 desc[UR36][R4.64+0xb0], R11 ;  /* 0x0000b00b0400b986 */ /* 0x0003e2000c101124 */
[----:B------:R-:W-:Y:S05]  /*5630*/  @P4 BRA `(.L_x_218) ;  /* 0x00000000000c4947 */ /* 0x000fea0003800000 */
[----:B------:R-:W1:Y:S02]  /*5640*/  LDG.E.U8 R164, desc[UR36][R2.64+0xb1] ;  /* 0x0000b12402a47981 */ /* 0x000e64000c1e1100 */
[----:B-1----:R-:W-:-:S05]  /*5650*/  PRMT R11, R164, 0x8880, RZ ;  /* 0x00008880a40b7816 */ /* 0x002fca00000000ff */
[----:B------:R-:W-:-:S07]  /*5660*/  IMAD R10, R11, R152, RZ ;  /* 0x000000980b0a7224 */ /* 0x000fce00078e02ff */
.L_x_218:
[----:B------:R-:W-:Y:S05]  /*5670*/  BSYNC B1 ;  /* 0x0000000000017941 */ /* 0x000fea0003800000 */
.L_x_217:
        /* <DEDUP_REMOVED lines=10> */
.L_x_220:
[----:B------:R-:W-:Y:S05]  /*5720*/  BSYNC B1 ;  /* 0x0000000000017941 */ /* 0x000fea0003800000 */
.L_x_219:
[----:B-1----:R-:W-:Y:S01]  /*5730*/  @!P2 IMAD R11, R114, R153, R10 ;  /* 0x00000099720ba224 */ /* 0x002fe200078e020a */
[----:B------:R-:W-:Y:S04]  /*5740*/  BSSY B1, `(.L_x_221) ;  /* 0x0000006000017945 */ /* 0x000fe80003800000 */
[----:B------:R1:W-:Y:S01]  /*5750*/  @!P2 STG.E.U8 desc[UR36][R6.64+0xb0], R11 ;  /* 0x0000b00b0600a986 */ /* 0x0003e2000c101124 */
[----:B------:R-:W-:Y:S05]  /*5760*/  @P3 BRA `(.L_x_222) ;  /* 0x00000000000c3947 */ /* 0x000fea0003800000 */
[----:B------:R-:W1:Y:S02]  /*5770*/  LDG.E.U8 R164, desc[UR36][R8.64+0xb1] ;  /* 0x0000b12408a47981 */ /* 0x000e64000c1e1100 */
[----:B-1----:R-:W-:-:S05]  /*5780*/  PRMT R11, R164, 0x8880, RZ ;  /* 0x00008880a40b7816 */ /* 0x002fca00000000ff */
[----:B------:R-:W-:-:S07]  /*5790*/  IMAD R10, R11, R152, RZ ;  /* 0x000000980b0a7224 */ /* 0x000fce00078e02ff */
.L_x_222:
[----:B------:R-:W-:Y:S05]  /*57a0*/  BSYNC B1 ;  /* 0x0000000000017941 */ /* 0x000fea0003800000 */
.L_x_221:
[----:B------:R-:W-:Y:S01]  /*57b0*/  @!P3 IMAD R115, R115, R153, R10 ;  /* 0x000000997373b224 */ /* 0x000fe200078e020a */
[----:B------:R-:W-:Y:S04]  /*57c0*/  BSSY B1, `(.L_x_223) ;  /* 0x0000006000017945 */ /* 0x000fe80003800000 */
[----:B------:R0:W-:Y:S01]  /*57d0*/  @!P3 STG.E.U8 desc[UR36][R6.64+0xb1], R115 ;  /* 0x0000b1730600b986 */ /* 0x0001e2000c101124 */
[----:B------:R-:W-:Y:S05]  /*57e0*/  @P4 BRA `(.L_x_224) ;  /* 0x00000000000c4947 */ /* 0x000fea0003800000 */
[----:B------:R-:W1:Y:S02]  /*57f0*/  LDG.E.U8 R164, desc[UR36][R2.64+0xb8] ;  /* 0x0000b82402a47981 */ /* 0x000e64000c1e1100 */
[----:B-1----:R-:W-:-:S05]  /*5800*/  PRMT R11, R164, 0x8880, RZ ;  /* 0x00008880a40b7816 */ /* 0x002fca00000000ff */
[----:B------:R-:W-:-:S07]  /*5810*/  IMAD R10, R11, R152, RZ ;  /* 0x000000980b0a7224 */ /* 0x000fce00078e02ff */
.L_x_224:
[----:B------:R-:W-:Y:S05]  /*5820*/  BSYNC B1 ;  /* 0x0000000000017941 */ /* 0x000fea0003800000 */
.L_x_223:
        /* <DEDUP_REMOVED lines=10> */
.L_x_226:
[----:B------:R-:W-:Y:S05]  /*58d0*/  BSYNC B1 ;  /* 0x0000000000017941 */ /* 0x000fea0003800000 */
.L_x_225:
[----:B------:R-:W-:Y:S01]  /*58e0*/  @!P2 IMAD R117, R117, R153, R10 ;  /* 0x000000997575a224 */ /* 0x000fe200078e020a */
[----:B------:R-:W-:Y:S04]  /*58f0*/  BSSY B1, `(.L_x_227) ;  /* 0x0000006000017945 */ /* 0x000fe80003800000 */
[----:B------:R0:W-:Y:S01]  /*5900*/  @!P2 STG.E.U8 desc[UR36][R4.64+0xb9], R117 ;  /* 0x0000b9750400a986 */ /* 0x0001e2000c101124 */
[----:B------:R-:W-:Y:S05]  /*5910*/  @P3 BRA `(.L_x_228) ;  /* 0x00000000000c3947 */ /* 0x000fea0003800000 */
[----:B------:R-:W1:Y:S02]  /*5920*/  LDG.E.U8 R164, desc[UR36][R8.64+0xb8] ;  /* 0x0000b82408a47981 */ /* 0x000e64000c1e1100 */
[----:B-1----:R-:W-:-:S05]  /*5930*/  PRMT R11, R164, 0x8880, RZ ;  /* 0x00008880a40b7816 */ /* 0x002fca00000000ff */
[----:B------:R-:W-:-:S07]  /*5940*/  IMAD R10, R11, R152, RZ ;  /* 0x000000980b0a7224 */ /* 0x000fce00078e02ff */
.L_x_228:
[----:B------:R-:W-:Y:S05]  /*5950*/  BSYNC B1 ;  /* 0x0000000000017941 */ /* 0x000fea0003800000 */
.L_x_227:
[----:B-1----:R-:W-:Y:S01]  /*5960*/  @!P3 IMAD R11, R118, R153, R10 ;  /* 0x00000099760bb224 */ /* 0x002fe200078e020a */
[----:B------:R-:W-:Y:S04]  /*5970*/  BSSY B1, `(.L_x_229) ;  /* 0x0000006000017945 */ /* 0x000fe80003800000 */
[----:B------:R1:W-:Y:S01]  /*5980*/  @!P3 STG.E.U8 desc[UR36][R6.64+0xb8], R11 ;  /* 0x0000b80b0600b986 */ /* 0x0003e2000c101124 */
[----:B------:R-:W-:Y:S05]  /*5990*/  @P4 BRA `(.L_x_230) ;  /* 0x00000000000c4947 */ /* 0x000fea0003800000 */
[----:B------:R-:W1:Y:S02]  /*59a0*/  LDG.E.U8 R164, desc[UR36][R8.64+0xb9] ;  /* 0x0000b92408a47981 */ /* 0x000e64000c1e1100 */
[----:B-1----:R-:W-:-:S05]  /*59b0*/  PRMT R11, R164, 0x8880, RZ ;  /* 0x00008880a40b7816 */ /* 0x002fca00000000ff */
[----:B------:R-:W-:-:S07]  /*59c0*/  IMAD R10, R11, R152, RZ ;  /* 0x000000980b0a7224 */ /* 0x000fce00078e02ff */
.L_x_230:
[----:B------:R-:W-:Y:S05]  /*59d0*/  BSYNC B1 ;  /* 0x0000000000017941 */ /* 0x000fea0003800000 */
.L_x_229:
        /* <DEDUP_REMOVED lines=10> */
.L_x_232:
[----:B------:R-:W-:Y:S05]  /*5a80*/  BSYNC B1 ;  /* 0x0000000000017941 */ /* 0x000fea0003800000 */
.L_x_231:
[----:B-1----:R-:W-:Y:S01]  /*5a90*/  @!P2 IMAD R11, R120, R153, R10 ;  /* 0x00000099780ba224 */ /* 0x002fe200078e020a */
[----:B------:R-:W-:Y:S04]  /*5aa0*/  BSSY B1, `(.L_x_233) ;  /* 0x0000006000017945 */ /* 0x000fe80003800000 */
[----:B------:R1:W-:Y:S01]  /*5ab0*/  @!P2 STG.E.U8 desc[UR36][R4.64+0xc0], R11 ;  /* 0x0000c00b0400a986 */ /* 0x0003e2000c101124 */
[----:B------:R-:W-:Y:S05]  /*5ac0*/  @P3 BRA `(.L_x_234) ;  /* 0x00000000000c3947 */ /* 0x000fea0003800000 */
[----:B------:R-:W1:Y:S02]  /*5ad0*/  LDG.E.U8 R164, desc[UR36][R2.64+0xc1] ;  /* 0x0000c12402a47981 */ /* 0x000e64000c1e1100 */
[----:B-1----:R-:W-:-:S05]  /*5ae0*/  PRMT R11, R164, 0x8880, RZ ;  /* 0x00008880a40b7816 */ /* 0x002fca00000000ff */
[----:B------:R-:W-:-:S07]  /*5af0*/  IMAD R10, R11, R152, RZ ;  /* 0x000000980b0a7224 */ /* 0x000fce00078e02ff */
.L_x_234:
[----:B------:R-:W-:Y:S05]  /*5b00*/  BSYNC B1 ;  /* 0x0000000000017941 */ /* 0x000fea0003800000 */
.L_x_233:
[----:B------:R-:W-:Y:S01]  /*5b10*/  @!P3 IMAD R121, R121, R153, R10 ;  /* 0x000000997979b224 */ /* 0x000fe200078e020a */
[----:B------:R-:W-:Y:S04]  /*5b20*/  BSSY B1, `(.L_x_235) ;  /* 0x0000006000017945 */ /* 0x000fe80003800000 */
[----:B------:R0:W-:Y:S01]  /*5b30*/  @!P3 STG.E.U8 desc[UR36][R4.64+0xc1], R121 ;  /* 0x0000c1790400b986 */ /* 0x0001e2000c101124 */
[----:B------:R-:W-:Y:S05]  /*5b40*/  @P4 BRA `(.L_x_236) ;  /* 0x00000000000c4947 */ /* 0x000fea0003800000 */
[----:B------:R-:W1:Y:S02]  /*5b50*/  LDG.E.U8 R164, desc[UR36][R8.64+0xc0] ;  /* 0x0000c02408a47981 */ /* 0x000e64000c1e1100 */
[----:B-1----:R-:W-:-:S05]  /*5b60*/  PRMT R11, R164, 0x8880, RZ ;  /* 0x00008880a40b7816 */ /* 0x002fca00000000ff */
[----:B------:R-:W-:-:S07]  /*5b70*/  IMAD R10, R11, R152, RZ ;  /* 0x000000980b0a7224 */ /* 0x000fce00078e02ff */
.L_x_236:
[----:B------:R-:W-:Y:S05]  /*5b80*/  BSYNC B1 ;  /* 0x0000000000017941 */ /* 0x000fea0003800000 */
.L_x_235:
        /* <DEDUP_REMOVED lines=10> */
.L_x_238:
[----:B------:R-:W-:Y:S05]  /*5c30*/  BSYNC B1 ;  /* 0x0000000000017941 */ /* 0x000fea0003800000 */
.L_x_237:
[----:B------:R-:W-:Y:S01]  /*5c40*/  @!P2 IMAD R123, R123, R153, R10 ;  /* 0x000000997b7ba224 */ /* 0x000fe200078e020a */
[----:B------:R-:W-:Y:S04]  /*5c50*/  BSSY B1, `(.L_x_239) ;  /* 0x0000006000017945 */ /* 0x000fe80003800000 */
[----:B------:R0:W-:Y:S01]  /*5c60*/  @!P2 STG.E.U8 desc[UR36][R6.64+0xc1], R123 ;  /* 0x0000c17b0600a986 */ /* 0x0001e2000c101124 */
[----:B------:R-:W-:Y:S05]  /*5c70*/  @P3 BRA `(.L_x_240) ;  /* 0x00000000000c3947 */ /* 0x000fea0003800000 */
[----:B------:R-:W1:Y:S02]  /*5c80*/  LDG.E.U8 R164, desc[UR36][R2.64+0xc8] ;  /* 0x0000c82402a47981 */ /* 0x000e64000c1e1100 */
[----:B-1----:R-:W-:-:S05]  /*5c90*/  PRMT R11, R164, 0x8880, RZ ;  /* 0x00008880a40b7816 */ /* 0x002fca00000000ff */
[----:B------:R-:W-:-:S07]  /*5ca0*/  IMAD R10, R11, R152, RZ ;  /* 0x000000980b0a7224 */ /* 0x000fce00078e02ff */
.L_x_240:
[----:B------:R-:W-:Y:S05]  /*5cb0*/  BSYNC B1 ;  /* 0x0000000000017941 */ /* 0x000fea0003800000 */
.L_x_239:
[----:B-1----:R-:W-:Y:S01]  /*5cc0*/  @!P3 IMAD R11, R124, R153, R10 ;  /* 0x000000997c0bb224 */ /* 0x002fe200078e020a */
[----:B------:R-:W-:Y:S04]  /*5cd0*/  BSSY B1, `(.L_x_241) ;  /* 0x0000006000017945 */ /* 0x000fe80003800000 */
[----:B------:R1:W-:Y:S01]  /*5ce0*/  @!P3 STG.E.U8 desc[UR36][R4.64+0xc8], R11 ;  /* 0x0000c80b0400b986 */ /* 0x0003e2000c101124 */
[----:B------:R-:W-:Y:S05]  /*5cf0*/  @P4 BRA `(.L_x_242) ;  /* 0x00000000000c4947 */ /* 0x000fea0003800000 */
[----:B------:R-:W1:Y:S02]  /*5d00*/  LDG.E.U8 R164, desc[UR36][R2.64+0xc9] ;  /* 0x0000c92402a47981 */ /* 0x000e64000c1e1100 */
[----:B-1----:R-:W-:-:S05]  /*5d10*/  PRMT R11, R164, 0x8880, RZ ;  /* 0x00008880a40b7816 */ /* 0x002fca00000000ff */
[----:B------:R-:W-:-:S07]  /*5d20*/  IMAD R10, R11, R152, RZ ;  /* 0x000000980b0a7224 */ /* 0x000fce00078e02ff */
.L_x_242:
[----:B------:R-:W-:Y:S05]  /*5d30*/  BSYNC B1 ;  /* 0x0000000000017941 */ /* 0x000fea0003800000 */
.L_x_241:
        /* <DEDUP_REMOVED lines=10> */
.L_x_244:
[----:B------:R-:W-:Y:S05]  /*5de0*/  BSYNC B1 ;  /* 0x0000000000017941 */ /* 0x000fea0003800000 */
.L_x_243:
[----:B-1----:R-:W-:Y:S01]  /*5df0*/  @!P2 IMAD R11, R126, R153, R10 ;  /* 0x000000997e0ba224 */ /* 0x002fe200078e020a */
[----:B------:R-:W-:Y:S04]  /*5e00*/  BSSY B1, `(.L_x_245) ;  /* 0x0000006000017945 */ /* 0x000fe80003800000 */
[----:B------:R1:W-:Y:S01]  /*5e10*/  @!P2 STG.E.U8 desc[UR36][R6.64+0xc8], R11 ;  /* 0x0000c80b0600a986 */ /* 0x0003e2000c101124 */
[----:B------:R-:W-:Y:S05]  /*5e20*/  @P3 BRA `(.L_x_246) ;  /* 0x00000000000c3947 */ /* 0x000fea0003800000 */
[----:B------:R-:W1:Y:S02]  /*5e30*/  LDG.E.U8 R164, desc[UR36][R8.64+0xc9] ;  /* 0x0000c92408a47981 */ /* 0x000e64000c1e1100 */
[----:B-1----:R-:W-:-:S05]  /*5e40*/  PRMT R11, R164, 0x8880, RZ ;  /* 0x00008880a40b7816 */ /* 0x002fca00000000ff */
[----:B------:R-:W-:-:S07]  /*5e50*/  IMAD R10, R11, R152, RZ ;  /* 0x000000980b0a7224 */ /* 0x000fce00078e02ff */
.L_x_246:
[----:B------:R-:W-:Y:S05]  /*5e60*/  BSYNC B1 ;  /* 0x0000000000017941 */ /* 0x000fea0003800000 */
.L_x_245:
[----:B------:R-:W-:Y:S01]  /*5e70*/  @!P3 IMAD R127, R127, R153, R10 ;  /* 0x000000997f7fb224 */ /* 0x000fe200078e020a */
[----:B------:R-:W-:Y:S04]  /*5e80*/  BSSY B1, `(.L_x_247) ;  /* 0x0000006000017945 */ /* 0x000fe80003800000 */
[----:B------:R0:W-:Y:S01]  /*5e90*/  @!P3 STG.E.U8 desc[UR36][R6.64+0xc9], R127 ;  /* 0x0000c97f0600b986 */ /* 0x0001e2000c101124 */
[----:B------:R-:W-:Y:S05]  /*5ea0*/  @P4 BRA `(.L_x_248) ;  /* 0x00000000000c4947 */ /* 0x000fea0003800000 */
[----:B------:R-:W1:Y:S02]  /*5eb0*/  LDG.E.U8 R164, desc[UR36][R2.64+0xd0] ;  /* 0x0000d02402a47981 */ /* 0x000e64000c1e1100 */
[----:B-1----:R-:W-:-:S05]  /*5ec0*/  PRMT R11, R164, 0x8880, RZ ;  /* 0x00008880a40b7816 */ /* 0x002fca00000000ff */
[----:B------:R-:W-:-:S07]  /*5ed0*/  IMAD R10, R11, R152, RZ ;  /* 0x000000980b0a7224 */ /* 0x000fce00078e02ff */
.L_x_248:
[----:B------:R-:W-:Y:S05]  /*5ee0*/  BSYNC B1 ;  /* 0x0000000000017941 */ /* 0x000fea0003800000 */
.L_x_247:
        /* <DEDUP_REMOVED lines=10> */
.L_x_250:
[----:B------:R-:W-:Y:S05]  /*5f90*/  BSYNC B1 ;  /* 0x0000000000017941 */ /* 0x000fea0003800000 */
.L_x_249:
[----:B------:R-:W-:Y:S01]  /*5fa0*/  @!P2 IMAD R129, R129, R153, R10 ;  /* 0x000000998181a224 */ /* 0x000fe200078e020a */
[----:B------:R-:W-:Y:S04]  /*5fb0*/  BSSY B1, `(.L_x_251) ;  /* 0x0000006000017945 */ /* 0x000fe80003800000 */
[----:B------:R0:W-:Y:S01]  /*5fc0*/  @!P2 STG.E.U8 desc[UR36][R4.64+0xd1], R129 ;  /* 0x0000d1810400a986 */ /* 0x0001e2000c101124 */
[----:B------:R-:W-:Y:S05]  /*5fd0*/  @P3 BRA `(.L_x_252) ;  /* 0x00000000000c3947 */ /* 0x000fea0003800000 */
[----:B------:R-:W1:Y:S02]  /*5fe0*/  LDG.E.U8 R164, desc[UR36][R8.64+0xd0] ;  /* 0x0000d02408a47981 */ /* 0x000e64000c1e1100 */
[----:B-1----:R-:W-:-:S05]  /*5ff0*/  PRMT R11, R164, 0x8880, RZ ;  /* 0x00008880a40b7816 */ /* 0x002fca00000000ff */
[----:B------:R-:W-:-:S07]  /*6000*/  IMAD R10, R11, R152, RZ ;  /* 0x000000980b0a7224 */ /* 0x000fce00078e02ff */
.L_x_252:
[----:B------:R-:W-:Y:S05]  /*6010*/  BSYNC B1 ;  /* 0x0000000000017941 */ /* 0x000fea0003800000 */
.L_x_251:
[----:B-1----:R-:W-:Y:S01]  /*6020*/  @!P3 IMAD R11, R130, R153, R10 ;  /* 0x00000099820bb224 */ /* 0x002fe200078e020a */
[----:B------:R-:W-:Y:S04]  /*6030*/  BSSY B1, `(.L_x_253) ;  /* 0x0000006000017945 */ /* 0x000fe80003800000 */
[----:B------:R1:W-:Y:S01]  /*6040*/  @!P3 STG.E.U8 desc[UR36][R6.64+0xd0], R11 ;  /* 0x0000d00b0600b986 */ /* 0x0003e2000c101124 */
[----:B------:R-:W-:Y:S05]  /*6050*/  @P4 BRA `(.L_x_254) ;  /* 0x00000000000c4947 */ /* 0x000fea0003800000 */
[----:B------:R-:W1:Y:S02]  /*6060*/  LDG.E.U8 R164, desc[UR36][R8.64+0xd1] ;  /* 0x0000d12408a47981 */ /* 0x000e64000c1e1100 */
[----:B-1----:R-:W-:-:S05]  /*6070*/  PRMT R11, R164, 0x8880, RZ ;  /* 0x00008880a40b7816 */ /* 0x002fca00000000ff */
[----:B------:R-:W-:-:S07]  /*6080*/  IMAD R10, R11, R152, RZ ;  /* 0x000000980b0a7224 */ /* 0x000fce00078e02ff */
.L_x_254:
[----:B------:R-:W-:Y:S05]  /*6090*/  BSYNC B1 ;  /* 0x0000000000017941 */ /* 0x000fea0003800000 */
.L_x_253:
        /* <DEDUP_REMOVED lines=10> */
.L_x_256:
[----:B------:R-:W-:Y:S05]  /*6140*/  BSYNC B1 ;  /* 0x0000000000017941 */ /* 0x000fea0003800000 */
.L_x_255:
[----:B-1----:R-:W-:Y:S01]  /*6150*/  @!P2 IMAD R11, R132, R153, R10 ;  /* 0x00000099840ba224 */ /* 0x002fe200078e020a */
[----:B------:R-:W-:Y:S04]  /*6160*/  BSSY B1, `(.L_x_257) ;  /* 0x0000006000017945 */ /* 0x000fe80003800000 */
[----:B------:R1:W-:Y:S01]  /*6170*/  @!P2 STG.E.U8 desc[UR36][R4.64+0xd8], R11 ;  /* 0x0000d80b0400a986 */ /* 0x0003e2000c101124 */
[----:B------:R-:W-:Y:S05]  /*6180*/  @P3 BRA `(.L_x_258) ;  /* 0x00000000000c3947 */ /* 0x000fea0003800000 */
[----:B------:R-:W1:Y:S02]  /*6190*/  LDG.E.U8 R164, desc[UR36][R2.64+0xd9] ;  /* 0x0000d92402a47981 */ /* 0x000e64000c1e1100 */
[----:B-1----:R-:W-:-:S05]  /*61a0*/  PRMT R11, R164, 0x8880, RZ ;  /* 0x00008880a40b7816 */ /* 0x002fca00000000ff */
[----:B------:R-:W-:-:S07]  /*61b0*/  IMAD R10, R11, R152, RZ ;  /* 0x000000980b0a7224 */ /* 0x000fce00078e02ff */
.L_x_258:
[----:B------:R-:W-:Y:S05]  /*61c0*/  BSYNC B1 ;  /* 0x0000000000017941 */ /* 0x000fea0003800000 */
.L_x_257:
[----:B------:R-:W-:Y:S01]  /*61d0*/  @!P3 IMAD R133, R133, R153, R10 ;  /* 0x000000998585b224 */ /* 0x000fe200078e020a */
[----:B------:R-:W-:Y:S04]  /*61e0*/  BSSY B1, `(.L_x_259) ;  /* 0x0000006000017945 */ /* 0x000fe80003800000 */
[----:B------:R0:W-:Y:S01]  /*61f0*/  @!P3 STG.E.U8 desc[UR36][R4.64+0xd9], R133 ;  /* 0x0000d9850400b986 */ /* 0x0001e2000c101124 */
[----:B------:R-:W-:Y:S05]  /*6200*/  @P4 BRA `(.L_x_260) ;  /* 0x00000000000c4947 */ /* 0x000fea0003800000 */
[----:B------:R-:W1:Y:S02]  /*6210*/  LDG.E.U8 R164, desc[UR36][R8.64+0xd8] ;  /* 0x0000d82408a47981 */ /* 0x000e64000c1e1100 */
[----:B-1----:R-:W-:-:S05]  /*6220*/  PRMT R11, R164, 0x8880, RZ ;  /* 0x00008880a40b7816 */ /* 0x002fca00000000ff */
[----:B------:R-:W-:-:S07]  /*6230*/  IMAD R10, R11, R152, RZ ;  /* 0x000000980b0a7224 */ /* 0x000fce00078e02ff */
.L_x_260:
[----:B------:R-:W-:Y:S05]  /*6240*/  BSYNC B1 ;  /* 0x0000000000017941 */ /* 0x000fea0003800000 */
.L_x_259:
        /* <DEDUP_REMOVED lines=10> */
.L_x_262:
[----:B------:R-:W-:Y:S05]  /*62f0*/  BSYNC B1 ;  /* 0x0000000000017941 */ /* 0x000fea0003800000 */
.L_x_261:
[----:B------:R-:W-:Y:S01]  /*6300*/  @!P2 IMAD R135, R135, R153, R10 ;  /* 0x000000998787a224 */ /* 0x000fe200078e020a */
[----:B------:R-:W-:Y:S04]  /*6310*/  BSSY B1, `(.L_x_263) ;  /* 0x0000006000017945 */ /* 0x000fe80003800000 */
[----:B------:R0:W-:Y:S01]  /*6320*/  @!P2 STG.E.U8 desc[UR36][R6.64+0xd9], R135 ;  /* 0x0000d9870600a986 */ /* 0x0001e2000c101124 */
[----:B------:R-:W-:Y:S05]  /*6330*/  @P3 BRA `(.L_x_264) ;  /* 0x00000000000c3947 */ /* 0x000fea0003800000 */
[----:B------:R-:W1:Y:S02]  /*6340*/  LDG.E.U8 R164, desc[UR36][R2.64+0xe0] ;  /* 0x0000e02402a47981 */ /* 0x000e64000c1e1100 */
[----:B-1----:R-:W-:-:S05]  /*6350*/  PRMT R11, R164, 0x8880, RZ ;  /* 0x00008880a40b7816 */ /* 0x002fca00000000ff */
[----:B------:R-:W-:-:S07]  /*6360*/  IMAD R10, R11, R152, RZ ;  /* 0x000000980b0a7224 */ /* 0x000fce00078e02ff */
.L_x_264:
[----:B------:R-:W-:Y:S05]  /*6370*/  BSYNC B1 ;  /* 0x0000000000017941 */ /* 0x000fea0003800000 */
.L_x_263:
[----:B-1----:R-:W-:Y:S01]  /*6380*/  @!P3 IMAD R11, R136, R153, R10 ;  /* 0x00000099880bb224 */ /* 0x002fe200078e020a */
[----:B------:R-:W-:Y:S04]  /*6390*/  BSSY B1, `(.L_x_265) ;  /* 0x0000006000017945 */ /* 0x000fe80003800000 */
[----:B------:R1:W-:Y:S01]  /*63a0*/  @!P3 STG.E.U8 desc[UR36][R4.64+0xe0], R11 ;  /* 0x0000e00b0400b986 */ /* 0x0003e2000c101124 */
[----:B------:R-:W-:Y:S05]  /*63b0*/  @P4 BRA `(.L_x_266) ;  /* 0x00000000000c4947 */ /* 0x000fea0003800000 */
[----:B------:R-:W1:Y:S02]  /*63c0*/  LDG.E.U8 R164, desc[UR36][R2.64+0xe1] ;  /* 0x0000e12402a47981 */ /* 0x000e64000c1e1100 */
[----:B-1----:R-:W-:-:S05]  /*63d0*/  PRMT R11, R164, 0x8880, RZ ;  /* 0x00008880a40b7816 */ /* 0x002fca00000000ff */
[----:B------:R-:W-:-:S07]  /*63e0*/  IMAD R10, R11, R152, RZ ;  /* 0x000000980b0a7224 */ /* 0x000fce00078e02ff */
.L_x_266:
[----:B------:R-:W-:Y:S05]  /*63f0*/  BSYNC B1 ;  /* 0x0000000000017941 */ /* 0x000fea0003800000 */
.L_x_265:
        /* <DEDUP_REMOVED lines=10> */
.L_x_268:
[----:B------:R-:W-:Y:S05]  /*64a0*/  BSYNC B1 ;  /* 0x0000000000017941 */ /* 0x000fea0003800000 */
.L_x_267:
[----:B-1----:R-:W-:Y:S01]  /*64b0*/  @!P2 IMAD R11, R138, R153, R10 ;  /* 0x000000998a0ba224 */ /* 0x002fe200078e020a */
[----:B------:R-:W-:Y:S04]  /*64c0*/  BSSY B1, `(.L_x_269) ;  /* 0x0000006000017945 */ /* 0x000fe80003800000 */
[----:B------:R1:W-:Y:S01]  /*64d0*/  @!P2 STG.E.U8 desc[UR36][R6.64+0xe0], R11 ;  /* 0x0000e00b0600a986 */ /* 0x0003e2000c101124 */
[----:B------:R-:W-:Y:S05]  /*64e0*/  @P3 BRA `(.L_x_270) ;  /* 0x00000000000c3947 */ /* 0x000fea0003800000 */
[----:B------:R-:W1:Y:S02]  /*64f0*/  LDG.E.U8 R164, desc[UR36][R8.64+0xe1] ;  /* 0x0000e12408a47981 */ /* 0x000e64000c1e1100 */
[----:B-1----:R-:W-:-:S05]  /*6500*/  PRMT R11, R164, 0x8880, RZ ;  /* 0x00008880a40b7816 */ /* 0x002fca00000000ff */
[----:B------:R-:W-:-:S07]  /*6510*/  IMAD R10, R11, R152, RZ ;  /* 0x000000980b0a7224 */ /* 0x000fce00078e02ff */
.L_x_270:
[----:B------:R-:W-:Y:S05]  /*6520*/  BSYNC B1 ;  /* 0x0000000000017941 */ /* 0x000fea0003800000 */
.L_x_269:
[----:B------:R-:W-:Y:S01]  /*6530*/  @!P3 IMAD R139, R139, R153, R10 ;  /* 0x000000998b8bb224 */ /* 0x000fe200078e020a */
[----:B------:R-:W-:Y:S04]  /*6540*/  BSSY B1, `(.L_x_271) ;  /* 0x0000006000017945 */ /* 0x000fe80003800000 */
[----:B------:R0:W-:Y:S01]  /*6550*/  @!P3 STG.E.U8 desc[UR36][R6.64+0xe1], R139 ;  /* 0x0000e18b0600b986 */ /* 0x0001e2000c101124 */
[----:B------:R-:W-:Y:S05]  /*6560*/  @P4 BRA `(.L_x_272) ;  /* 0x00000000000c4947 */ /* 0x000fea0003800000 */
[----:B------:R-:W1:Y:S02]  /*6570*/  LDG.E.U8 R164, desc[UR36][R2.64+0xe8] ;  /* 0x0000e82402a47981 */ /* 0x000e64000c1e1100 */
[----:B-1----:R-:W-:-:S05]  /*6580*/  PRMT R11, R164, 0x8880, RZ ;  /* 0x00008880a40b7816 */ /* 0x002fca00000000ff */
[----:B------:R-:W-:-:S07]  /*6590*/  IMAD R10, R11, R152, RZ ;  /* 0x000000980b0a7224 */ /* 0x000fce00078e02ff */
.L_x_272:
[----:B------:R-:W-:Y:S05]  /*65a0*/  BSYNC B1 ;  /* 0x0000000000017941 */ /* 0x000fea0003800000 */
.L_x_271:
        /* <DEDUP_REMOVED lines=10> */
.L_x_274:
[----:B------:R-:W-:Y:S05]  /*6650*/  BSYNC B1 ;  /* 0x0000000000017941 */ /* 0x000fea0003800000 */
.L_x_273:
[----:B------:R-:W-:Y:S01]  /*6660*/  @!P2 IMAD R141, R141, R153, R10 ;  /* 0x000000998d8da224 */ /* 0x000fe200078e020a */
[----:B------:R-:W-:Y:S04]  /*6670*/  BSSY B1, `(.L_x_275) ;  /* 0x0000006000017945 */ /* 0x000fe80003800000 */
[----:B------:R0:W-:Y:S01]  /*6680*/  @!P2 STG.E.U8 desc[UR36][R4.64+0xe9], R141 ;  /* 0x0000e98d0400a986 */ /* 0x0001e2000c101124 */
[----:B------:R-:W-:Y:S05]  /*6690*/  @P3 BRA `(.L_x_276) ;  /* 0x00000000000c3947 */ /* 0x000fea0003800000 */
[----:B------:R-:W1:Y:S02]  /*66a0*/  LDG.E.U8 R164, desc[UR36][R8.64+0xe8] ;  /* 0x0000e82408a47981 */ /* 0x000e64000c1e1100 */
[----:B-1----:R-:W-:-:S05]  /*66b0*/  PRMT R11, R164, 0x8880, RZ ;  /* 0x00008880a40b7816 */ /* 0x002fca00000000ff */
[----:B------:R-:W-:-:S07]  /*66c0*/  IMAD R10, R11, R152, RZ ;  /* 0x000000980b0a7224 */ /* 0x000fce00078e02ff */
.L_x_276:
[----:B------:R-:W-:Y:S05]  /*66d0*/  BSYNC B1 ;  /* 0x0000000000017941 */ /* 0x000fea0003800000 */
.L_x_275:
[----:B-1----:R-:W-:Y:S01]  /*66e0*/  @!P3 IMAD R11, R142, R153, R10 ;  /* 0x000000998e0bb224 */ /* 0x002fe200078e020a */
[----:B------:R-:W-:Y:S04]  /*66f0*/  BSSY B1, `(.L_x_277) ;  /* 0x0000006000017945 */ /* 0x000fe80003800000 */
[----:B------:R1:W-:Y:S01]  /*6700*/  @!P3 STG.E.U8 desc[UR36][R6.64+0xe8], R11 ;  /* 0x0000e80b0600b986 */ /* 0x0003e2000c101124 */
[----:B------:R-:W-:Y:S05]  /*6710*/  @P4 BRA `(.L_x_278) ;  /* 0x00000000000c4947 */ /* 0x000fea0003800000 */
[----:B------:R-:W1:Y:S02]  /*6720*/  LDG.E.U8 R164, desc[UR36][R8.64+0xe9] ;  /* 0x0000e92408a47981 */ /* 0x000e64000c1e1100 */
[----:B-1----:R-:W-:-:S05]  /*6730*/  PRMT R11, R164, 0x8880, RZ ;  /* 0x00008880a40b7816 */ /* 0x002fca00000000ff */
[----:B------:R-:W-:-:S07]  /*6740*/  IMAD R10, R11, R152, RZ ;  /* 0x000000980b0a7224 */ /* 0x000fce00078e02ff */
.L_x_278:
[----:B------:R-:W-:Y:S05]  /*6750*/  BSYNC B1 ;  /* 0x0000000000017941 */ /* 0x000fea0003800000 */
.L_x_277:
        /* <DEDUP_REMOVED lines=10> */
.L_x_280:
[----:B------:R-:W-:Y:S05]  /*6800*/  BSYNC B1 ;  /* 0x0000000000017941 */ /* 0x000fea0003800000 */
.L_x_279:
[----:B-1----:R-:W-:Y:S01]  /*6810*/  @!P2 IMAD R11, R144, R153, R10 ;  /* 0x00000099900ba224 */ /* 0x002fe200078e020a */
[----:B------:R-:W-:Y:S04]  /*6820*/  BSSY B1, `(.L_x_281) ;  /* 0x0000006000017945 */ /* 0x000fe80003800000 */
[----:B------:R1:W-:Y:S01]  /*6830*/  @!P2 STG.E.U8 desc[UR36][R4.64+0xf0], R11 ;  /* 0x0000f00b0400a986 */ /* 0x0003e2000c101124 */
[----:B------:R-:W-:Y:S05]  /*6840*/  @P3 BRA `(.L_x_282) ;  /* 0x00000000000c3947 */ /* 0x000fea0003800000 */
[----:B------:R-:W1:Y:S02]  /*6850*/  LDG.E.U8 R164, desc[UR36][R2.64+0xf1] ;  /* 0x0000f12402a47981 */ /* 0x000e64000c1e1100 */
[----:B-1----:R-:W-:-:S05]  /*6860*/  PRMT R11, R164, 0x8880, RZ ;  /* 0x00008880a40b7816 */ /* 0x002fca00000000ff */
[----:B------:R-:W-:-:S07]  /*6870*/  IMAD R10, R11, R152, RZ ;  /* 0x000000980b0a7224 */ /* 0x000fce00078e02ff */
.L_x_282:
[----:B------:R-:W-:Y:S05]  /*6880*/  BSYNC B1 ;  /* 0x0000000000017941 */ /* 0x000fea0003800000 */
.L_x_281:
[----:B------:R-:W-:Y:S01]  /*6890*/  @!P3 IMAD R145, R145, R153, R10 ;  /* 0x000000999191b224 */ /* 0x000fe200078e020a */
[----:B------:R-:W-:Y:S04]  /*68a0*/  BSSY B1, `(.L_x_283) ;  /* 0x0000006000017945 */ /* 0x000fe80003800000 */
[----:B------:R0:W-:Y:S01]  /*68b0*/  @!P3 STG.E.U8 desc[UR36][R4.64+0xf1], R145 ;  /* 0x0000f1910400b986 */ /* 0x0001e2000c101124 */
[----:B------:R-:W-:Y:S05]  /*68c0*/  @P4 BRA `(.L_x_284) ;  /* 0x00000000000c4947 */ /* 0x000fea0003800000 */
[----:B------:R-:W1:Y:S02]  /*68d0*/  LDG.E.U8 R164, desc[UR36][R8.64+0xf0] ;  /* 0x0000f02408a47981 */ /* 0x000e64000c1e1100 */
[----:B-1----:R-:W-:-:S05]  /*68e0*/  PRMT R11, R164, 0x8880, RZ ;  /* 0x00008880a40b7816 */ /* 0x002fca00000000ff */
[----:B------:R-:W-:-:S07]  /*68f0*/  IMAD R10, R11, R152, RZ ;  /* 0x000000980b0a7224 */ /* 0x000fce00078e02ff */
.L_x_284:
[----:B------:R-:W-:Y:S05]  /*6900*/  BSYNC B1 ;  /* 0x0000000000017941 */ /* 0x000fea0003800000 */
.L_x_283:
[----:B------:R-:W-:Y:S01]  /*6910*/  ISETP.LT.OR P2, PT, R0, 0xf2, !P0 ;  /* 0x000000f20000780c */ /* 0x000fe20004741670 */
[----:B-1----:R-:W-:Y:S01]  /*6920*/  @!P4 IMAD R11, R146, R153, R10 ;  /* 0x00000099920bc224 */ /* 0x002fe200078e020a */
[----:B------:R-:W-:Y:S01]  /*6930*/  BSSY B1, `(.L_x_285) ;  /* 0x0000009000017945 */ /* 0x000fe20003800000 */
[C---:B------:R-:W-:Y:S02]  /*6940*/  ISETP.LT.OR P3, PT, R0.reuse, 0xf9, !P1 ;  /* 0x000000f90000780c */ /* 0x040fe40004f61670 */
[C---:B------:R-:W-:Y:S01]  /*6950*/  ISETP.LT.OR P1, PT, R0.reuse, 0xfa, !P1 ;  /* 0x000000fa0000780c */ /* 0x040fe20004f21670 */
[----:B------:R1:W-:Y:S01]  /*6960*/  @!P4 STG.E.U8 desc[UR36][R6.64+0xf0], R11 ;  /* 0x0000f00b0600c986 */ /* 0x0003e2000c101124 */
[----:B------:R-:W-:-:S06]  /*6970*/  ISETP.LT.OR P4, PT, R0, 0xf9, !P0 ;  /* 0x000000f90000780c */ /* 0x000fcc0004781670 */
[----:B------:R-:W-:Y:S07]  /*6980*/  @P2 BRA `(.L_x_286) ;  /* 0x00000000000c2947 */ /* 0x000fee0003800000 */
[----:B------:R-:W1:Y:S02]  /*6990*/  LDG.E.U8 R164, desc[UR36][R8.64+0xf1] ;  /* 0x0000f12408a47981 */ /* 0x000e64000c1e1100 */
[----:B-1----:R-:W-:-:S05]  /*69a0*/  PRMT R11, R164, 0x8880, RZ ;  /* 0x00008880a40b7816 */ /* 0x002fca00000000ff */
[----:B------:R-:W-:-:S07]  /*69b0*/  IMAD R10, R11, R152, RZ ;  /* 0x000000980b0a7224 */ /* 0x000fce00078e02ff */
.L_x_286:
[----:B------:R-:W-:Y:S05]  /*69c0*/  BSYNC B1 ;  /* 0x0000000000017941 */ /* 0x000fea0003800000 */
.L_x_285:
[----:B------:R-:W-:Y:S01]  /*69d0*/  @!P2 IMAD R147, R147, R153, R10 ;  /* 0x000000999393a224 */ /* 0x000fe200078e020a */
[----:B------:R-:W-:Y:S04]  /*69e0*/  BSSY B1, `(.L_x_287) ;  /* 0x0000006000017945 */ /* 0x000fe80003800000 */
[----:B------:R0:W-:Y:S01]  /*69f0*/  @!P2 STG.E.U8 desc[UR36][R6.64+0xf1], R147 ;  /* 0x0000f1930600a986 */ /* 0x0001e2000c101124 */
[----:B------:R-:W-:Y:S05]  /*6a00*/  @P3 BRA `(.L_x_288) ;  /* 0x00000000000c3947 */ /* 0x000fea0003800000 */
[----:B------:R-:W1:Y:S02]  /*6a10*/  LDG.E.U8 R164, desc[UR36][R2.64+0xf8] ;  /* 0x0000f82402a47981 */ /* 0x000e64000c1e1100 */
[----:B-1----:R-:W-:-:S05]  /*6a20*/  PRMT R11, R164, 0x8880, RZ ;  /* 0x00008880a40b7816 */ /* 0x002fca00000000ff */
[----:B------:R-:W-:-:S07]  /*6a30*/  IMAD R10, R11, R152, RZ ;  /* 0x000000980b0a7224 */ /* 0x000fce00078e02ff */
.L_x_288:
[----:B------:R-:W-:Y:S05]  /*6a40*/  BSYNC B1 ;  /* 0x0000000000017941 */ /* 0x000fea0003800000 */
.L_x_287:
[----:B-1----:R-:W-:Y:S01]  /*6a50*/  @!P3 IMAD R11, R148, R153, R10 ;  /* 0x00000099940bb224 */ /* 0x002fe200078e020a */
[----:B------:R-:W-:Y:S04]  /*6a60*/  BSSY B1, `(.L_x_289) ;  /* 0x0000006000017945 */ /* 0x000fe80003800000 */
[----:B------:R1:W-:Y:S01]  /*6a70*/  @!P3 STG.E.U8 desc[UR36][R4.64+0xf8], R11 ;  /* 0x0000f80b0400b986 */ /* 0x0003e2000c101124 */
[----:B------:R-:W-:Y:S05]  /*6a80*/  @P1 BRA `(.L_x_290) ;  /* 0x00000000000c1947 */ /* 0x000fea0003800000 */
[----:B------:R-:W1:Y:S02]  /*6a90*/  LDG.E.U8 R164, desc[UR36][R2.64+0xf9] ;  /* 0x0000f92402a47981 */ /* 0x000e64000c1e1100 */
[----:B-1----:R-:W-:-:S05]  /*6aa0*/  PRMT R11, R164, 0x8880, RZ ;  /* 0x00008880a40b7816 */ /* 0x002fca00000000ff */
[----:B------:R-:W-:-:S07]  /*6ab0*/  IMAD R10, R11, R152, RZ ;  /* 0x000000980b0a7224 */ /* 0x000fce00078e02ff */
.L_x_290:
[----:B------:R-:W-:Y:S05]  /*6ac0*/  BSYNC B1 ;  /* 0x0000000000017941 */ /* 0x000fea0003800000 */
.L_x_289:
[----:B------:R-:W-:Y:S01]  /*6ad0*/  @!P1 IMAD R149, R149, R153, R10 ;  /* 0x0000009995959224 */ /* 0x000fe200078e020a */
[----:B------:R-:W-:Y:S04]  /*6ae0*/  BSSY B1, `(.L_x_291) ;  /* 0x0000006000017945 */ /* 0x000fe80003800000 */
[----:B------:R0:W-:Y:S01]  /*6af0*/  @!P1 STG.E.U8 desc[UR36][R4.64+0xf9], R149 ;  /* 0x0000f99504009986 */ /* 0x0001e2000c101124 */
[----:B------:R-:W-:Y:S05]  /*6b00*/  @P4 BRA `(.L_x_292) ;  /* 0x00000000000c4947 */ /* 0x000fea0003800000 */
[----:B------:R-:W0:Y:S02]  /*6b10*/  LDG.E.U8 R164, desc[UR36][R8.64+0xf8] ;  /* 0x0000f82408a47981 */ /* 0x000e24000c1e1100 */
[----:B0-----:R-:W-:-:S05]  /*6b20*/  PRMT R3, R164, 0x8880, RZ ;  /* 0x00008880a4037816 */ /* 0x001fca00000000ff */
[----:B------:R-:W-:-:S07]  /*6b30*/  IMAD R10, R3, R152, RZ ;  /* 0x00000098030a7224 */ /* 0x000fce00078e02ff */
.L_x_292:
[----:B------:R-:W-:Y:S05]  /*6b40*/  BSYNC B1 ;  /* 0x0000000000017941 */ /* 0x000fea0003800000 */
.L_x_291:
[----:B0-----:R-:W-:Y:S01]  /*6b50*/  @!P4 IMAD R3, R150, R153, R10 ;  /* 0x000000999603c224 */ /* 0x001fe200078e020a */
[----:B------:R-:W-:Y:S01]  /*6b60*/  ISETP.LT.OR P0, PT, R0, 0xfa, !P0 ;  /* 0x000000fa0000780c */ /* 0x000fe20004701670 */
[----:B------:R-:W-:Y:S03]  /*6b70*/  BSSY B1, `(.L_x_293) ;  /* 0x0000006000017945 */ /* 0x000fe60003800000 */
[----:B------:R0:W-:Y:S09]  /*6b80*/  @!P4 STG.E.U8 desc[UR36][R6.64+0xf8], R3 ;  /* 0x0000f8030600c986 */ /* 0x0001f2000c101124 */
[----:B------:R-:W-:Y:S05]  /*6b90*/  @P0 BRA `(.L_x_294) ;  /* 0x00000000000c0947 */ /* 0x000fea0003800000 */
[----:B------:R-:W0:Y:S02]  /*6ba0*/  LDG.E.U8 R164, desc[UR36][R8.64+0xf9] ;  /* 0x0000f92408a47981 */ /* 0x000e24000c1e1100 */
[----:B0-----:R-:W-:-:S05]  /*6bb0*/  PRMT R3, R164, 0x8880, RZ ;  /* 0x00008880a4037816 */ /* 0x001fca00000000ff */
[----:B------:R-:W-:-:S07]  /*6bc0*/  IMAD R10, R3, R152, RZ ;  /* 0x00000098030a7224 */ /* 0x000fce00078e02ff */
.L_x_294:
[----:B------:R-:W-:Y:S05]  /*6bd0*/  BSYNC B1 ;  /* 0x0000000000017941 */ /* 0x000fea0003800000 */
.L_x_293:
[----:B------:R-:W-:Y:S01]  /*6be0*/  IMAD R151, R151, R153, R10 ;  /* 0x0000009997977224 */ /* 0x000fe200078e020a */
[----:B------:R-:W-:Y:S06]  /*6bf0*/  @P0 BRA `(.L_x_295) ;  /* 0x0000001800100947 */ /* 0x000fec0003800000 */
[----:B------:R0:W-:Y:S01]  /*6c00*/  STG.E.U8 desc[UR36][R6.64+0xf9], R151 ;  /* 0x0000f99706007986 */ /* 0x0001e2000c101124 */
[----:B------:R-:W-:Y:S05]  /*6c10*/  BRA `(.L_x_295) ;  /* 0x0000001800087947 */ /* 0x000fea0003800000 */
.L_x_38:
[C---:B------:R-:W-:Y:S02]  /*6c20*/  ISETP.GE.AND P1, PT, R19.reuse, 0x1, PT ;  /* 0x000000011300780c */ /* 0x040fe40003f26270 */
[----:B------:R-:W-:Y:S02]  /*6c30*/  ISETP.GE.AND P0, PT, R19, 0x9, PT ;  /* 0x000000091300780c */ /* 0x000fe40003f06270 */
[C---:B------:R-:W-:Y:S02]  /*6c40*/  ISETP.LT.OR P2, PT, R0.reuse, 0x1, !P1 ;  /* 0x000000010000780c */ /* 0x040fe40004f41670 */
[C---:B------:R-:W-:Y:S02]  /*6c50*/  ISETP.LT.OR P3, PT, R0.reuse, 0x2, !P1 ;  /* 0x000000020000780c */ /* 0x040fe40004f61670 */
[----:B------:R-:W-:-:S09]  /*6c60*/  ISETP.LT.OR P4, PT, R0, 0x1, !P0 ;  /* 0x000000010000780c */ /* 0x000fd20004781670 */
[-C--:B------:R-:W-:Y:S02]  /*6c70*/  @!P2 IMAD R3, R24, R153.reuse, RZ ;  /* 0x000000991803a224 */ /* 0x080fe400078e02ff */
[-C--:B------:R-:W-:Y:S02]  /*6c80*/  @!P3 IMAD R25, R25, R153.reuse, RZ ;  /* 0x000000991919b224 */ /* 0x080fe400078e02ff */
[----:B------:R-:W-:Y:S01]  /*6c90*/  @!P4 IMAD R9, R26, R153, RZ ;  /* 0x000000991a09c224 */ /* 0x000fe200078e02ff */
[----:B------:R0:W-:Y:S01]  /*6ca0*/  @!P2 STG.E.U8 desc[UR36][R4.64], R3 ;  /* 0x000000030400a986 */ /* 0x0001e2000c101124 */
[----:B------:R-:W-:-:S03]  /*6cb0*/  ISETP.LT.OR P2, PT, R0, 0x2, !P0 ;  /* 0x000000020000780c */ /* 0x000fc60004741670 */
[----:B------:R-:W-:Y:S01]  /*6cc0*/  @!P3 STG.E.U8 desc[UR36][R4.64+0x1], R25 ;  /* 0x000001190400b986 */ /* 0x000fe2000c101124 */
[----:B------:R-:W-:-:S03]  /*6cd0*/  ISETP.LT.OR P3, PT, R0, 0x9, !P1 ;  /* 0x000000090000780c */ /* 0x000fc60004f61670 */
[----:B------:R1:W-:Y:S01]  /*6ce0*/  @!P4 STG.E.U8 desc[UR36][R6.64], R9 ;  /* 0x000000090600c986 */ /* 0x0003e2000c101124 */
[----:B------:R-:W-:-:S05]  /*6cf0*/  ISETP.LT.OR P4, PT, R0, 0xa, !P1 ;  /* 0x0000000a0000780c */ /* 0x000fca0004f81670 */
[----:B------:R-:W-:-:S04]  /*6d00*/  @!P2 IMAD R27, R27, R153, RZ ;  /* 0x000000991b1ba224 */ /* 0x000fc800078e02ff */
[-C--:B------:R-:W-:Y:S01]  /*6d10*/  @!P3 IMAD R11, R28, R153.reuse, RZ ;  /* 0x000000991c0bb224 */ /* 0x080fe200078e02ff */
[----:B------:R-:W-:Y:S01]  /*6d20*/  @!P2 STG.E.U8 desc[UR36][R6.64+0x1], R27 ;  /* 0x0000011b0600a986 */ /* 0x000fe2000c101124 */
[C---:B------:R-:W-:Y:S02]  /*6d30*/  ISETP.LT.OR P2, PT, R0.reuse, 0x9, !P0 ;  /* 0x000000090000780c */ /* 0x040fe40004741670 */
[----:B------:R-:W-:Y:S01]  /*6d40*/  @!P4 IMAD R29, R29, R153, RZ ;  /* 0x000000991d1dc224 */ /* 0x000fe200078e02ff */
[----:B------:R2:W-:Y:S01]  /*6d50*/  @!P3 STG.E.U8 desc[UR36][R4.64+0x8], R11 ;  /* 0x0000080b0400b986 */ /* 0x0005e2000c101124 */
[----:B------:R-:W-:-:S03]  /*6d60*/  ISETP.LT.OR P3, PT, R0, 0xa, !P0 ;  /* 0x0000000a0000780c */ /* 0x000fc60004761670 */
[----:B------:R-:W-:Y:S01]  /*6d70*/  @!P4 STG.E.U8 desc[UR36][R4.64+0x9], R29 ;  /* 0x0000091d0400c986 */ /* 0x000fe2000c101124 */
[----:B------:R-:W-:-:S05]  /*6d80*/  ISETP.LT.OR P4, PT, R0, 0x11, !P1 ;  /* 0x000000110000780c */ /* 0x000fca0004f81670 */
[----:B0-----:R-:W-:-:S04]  /*6d90*/  @!P2 IMAD R3, R30, R153, RZ ;  /* 0x000000991e03a224 */ /* 0x001fc800078e02ff */
[-C--:B------:R-:W-:Y:S01]  /*6da0*/  @!P3 IMAD R31, R31, R153.reuse, RZ ;  /* 0x000000991f1fb224 */ /* 0x080fe200078e02ff */
[----:B------:R0:W-:Y:S01]  /*6db0*/  @!P2 STG.E.U8 desc[UR36][R6.64+0x8], R3 ;  /* 0x000008030600a986 */ /* 0x0001e2000c101124 */
[----:B------:R-:W-:Y:S02]  /*6dc0*/  ISETP.LT.OR P2, PT, R0, 0x12, !P1 ;  /* 0x000000120000780c */ /* 0x000fe40004f41670 */
[----:B-1----:R-:W-:Y:S01]  /*6dd0*/  @!P4 IMAD R9, R32, R153, RZ ;  /* 0x000000992009c224 */ /* 0x002fe200078e02ff */
[----:B------:R-:W-:Y:S01]  /*6de0*/  @!P3 STG.E.U8 desc[UR36][R6.64+0x9], R31 ;  /* 0x0000091f0600b986 */ /* 0x000fe2000c101124 */
[----:B------:R-:W-:-:S03]  /*6df0*/  ISETP.LT.OR P3, PT, R0, 0x11, !P0 ;  /* 0x000000110000780c */ /* 0x000fc60004761670 */
[----:B------:R1:W-:Y:S01]  /*6e00*/  @!P4 STG.E.U8 desc[UR36][R4.64+0x10], R9 ;  /* 0x000010090400c986 */ /* 0x0003e2000c101124 */
[----:B------:R-:W-:-:S05]  /*6e10*/  ISETP.LT.OR P4, PT, R0, 0x12, !P0 ;  /* 0x000000120000780c */ /* 0x000fca0004781670 */
[----:B------:R-:W-:-:S04]  /*6e20*/  @!P2 IMAD R33, R33, R153, RZ ;  /* 0x000000992121a224 */ /* 0x000fc800078e02ff */
[-C--:B--2---:R-:W-:Y:S01]  /*6e30*/  @!P3 IMAD R11, R34, R153.reuse, RZ ;  /* 0x00000099220bb224 */ /* 0x084fe200078e02ff */
        /* <DEDUP_REMOVED lines=336> */
[----:B------:R1:W-:Y:S01]  /*8340*/  @!P3 STG.E.U8 desc[UR36][R4.64+0xf1], R145 ;  /* 0x0000f1910400b986 */ /* 0x0003e2000c101124 */
[C---:B------:R-:W-:Y:S02]  /*8350*/  ISETP.LT.OR P3, PT, R0.reuse, 0xf9, !P1 ;  /* 0x000000f90000780c */ /* 0x040fe40004f61670 */
[C---:B------:R-:W-:Y:S01]  /*8360*/  ISETP.LT.OR P1, PT, R0.reuse, 0xfa, !P1 ;  /* 0x000000fa0000780c */ /* 0x040fe20004f21670 */
[----:B------:R1:W-:Y:S01]  /*8370*/  @!P4 STG.E.U8 desc[UR36][R6.64+0xf0], R9 ;  /* 0x0000f0090600c986 */ /* 0x0003e2000c101124 */
[----:B------:R-:W-:-:S02]  /*8380*/  ISETP.LT.OR P4, PT, R0, 0xf9, !P0 ;  /* 0x000000f90000780c */ /* 0x000fc40004781670 */
[----:B------:R-:W-:-:S03]  /*8390*/  ISETP.LT.OR P0, PT, R0, 0xfa, !P0 ;  /* 0x000000fa0000780c */ /* 0x000fc60004701670 */
[----:B------:R-:W-:-:S04]  /*83a0*/  @!P2 IMAD R147, R147, R153, RZ ;  /* 0x000000999393a224 */ /* 0x000fc800078e02ff */
[-C--:B--2---:R-:W-:Y:S01]  /*83b0*/  @!P3 IMAD R11, R148, R153.reuse, RZ ;  /* 0x00000099940bb224 */ /* 0x084fe200078e02ff */
[----:B------:R1:W-:Y:S01]  /*83c0*/  @!P2 STG.E.U8 desc[UR36][R6.64+0xf1], R147 ;  /* 0x0000f1930600a986 */ /* 0x0003e2000c101124 */
[-C--:B------:R-:W-:Y:S02]  /*83d0*/  @!P1 IMAD R149, R149, R153.reuse, RZ ;  /* 0x0000009995959224 */ /* 0x080fe400078e02ff */
[-C--:B0-----:R-:W-:Y:S01]  /*83e0*/  @!P4 IMAD R3, R150, R153.reuse, RZ ;  /* 0x000000999603c224 */ /* 0x081fe200078e02ff */
[----:B------:R1:W-:Y:S01]  /*83f0*/  @!P3 STG.E.U8 desc[UR36][R4.64+0xf8], R11 ;  /* 0x0000f80b0400b986 */ /* 0x0003e2000c101124 */
[----:B------:R-:W-:-:S03]  /*8400*/  @!P0 IMAD R151, R151, R153, RZ ;  /* 0x0000009997978224 */ /* 0x000fc600078e02ff */
[----:B------:R1:W-:Y:S04]  /*8410*/  @!P1 STG.E.U8 desc[UR36][R4.64+0xf9], R149 ;  /* 0x0000f99504009986 */ /* 0x0003e8000c101124 */
[----:B------:R1:W-:Y:S04]  /*8420*/  @!P4 STG.E.U8 desc[UR36][R6.64+0xf8], R3 ;  /* 0x0000f8030600c986 */ /* 0x0003e8000c101124 */
[----:B------:R1:W-:Y:S02]  /*8430*/  @!P0 STG.E.U8 desc[UR36][R6.64+0xf9], R151 ;  /* 0x0000f99706008986 */ /* 0x0003e4000c101124 */
.L_x_295:
[----:B------:R-:W-:Y:S05]  /*8440*/  BSYNC B0 ;  /* 0x0000000000007941 */ /* 0x000fea0003800000 */
.L_x_37:
[----:B01----:R-:W2:Y:S01]  /*8450*/  LDL.64 R2, [R1] ;  /* 0x0000000001027983 */ /* 0x003ea20000100a00 */
[----:B------:R-:W-:Y:S01]  /*8460*/  ULDC.64 UR4, c[0x0][0x650] ;  /* 0x0001940000047ab9 */ /* 0x000fe20000000a00 */
[----:B------:R0:W-:Y:S01]  /*8470*/  SYNCS.ARRIVE.TRANS64.A1T0 RZ, [R162+UR45], RZ ;  /* 0x000000ffa2ff79a7 */ /* 0x0001e2000810002d */
[----:B------:R-:W-:Y:S01]  /*8480*/  PRMT R0, RZ, 0x7610, R0 ;  /* 0x00007610ff007816 */ /* 0x000fe20000000000 */
[----:B------:R-:W-:Y:S02]  /*8490*/  IMAD.MOV.U32 R19, RZ, RZ, -0x1 ;  /* 0xffffffffff137424 */ /* 0x000fe400078e00ff */
[----:B------:R-:W-:Y:S01]  /*84a0*/  IMAD.MOV.U32 R22, RZ, RZ, -0x1 ;  /* 0xffffffffff167424 */ /* 0x000fe200078e00ff */
[----:B--2---:R-:W-:-:S04]  /*84b0*/  LEA R18, P0, R2, R18, 0x1 ;  /* 0x0000001202127211 */ /* 0x004fc800078008ff */
[----:B------:R-:W-:Y:S01]  /*84c0*/  LEA.HI.X R17, R2, R17, R23, 0x1, P0 ;  /* 0x0000001102117211 */ /* 0x000fe200000f0c17 */
[----:B------:R-:W-:Y:S01]  /*84d0*/  IMAD.MOV.U32 R2, RZ, RZ, -0x1 ;  /* 0xffffffffff027424 */ /* 0x000fe200078e00ff */
[----:B------:R-:W-:-:S04]  /*84e0*/  ISETP.GE.U32.AND P0, PT, R18, UR4, PT ;  /* 0x0000000412007c0c */ /* 0x000fc8000bf06070 */
[----:B------:R-:W-:-:S13]  /*84f0*/  ISETP.GE.U32.AND.EX P0, PT, R17, UR5, PT, P0 ;  /* 0x0000000511007c0c */ /* 0x000fda000bf06100 */
[----:B0-----:R-:W-:Y:S05]  /*8500*/  @P0 BRA `(.L_x_296) ;  /* 0x0000000400700947 */ /* 0x001fea0003800000 */
[----:B------:R-:W0:Y:S01]  /*8510*/  S2R R10, SR_CTAID.X ;  /* 0x00000000000a7919 */ /* 0x000e220000002500 */
[----:B------:R-:W1:Y:S01]  /*8520*/  LDC.64 R8, c[0x0][0x628] ;  /* 0x00018a00ff087b82 */ /* 0x000e620000000a00 */
[----:B------:R-:W-:Y:S01]  /*8530*/  ULDC UR4, c[0x0][0x150] ;  /* 0x0000540000047ab9 */ /* 0x000fe20000000800 */
[----:B---3--:R-:W-:Y:S01]  /*8540*/  IMAD.MOV.U32 R6, RZ, RZ, R18 ;  /* 0x000000ffff067224 */ /* 0x008fe200078e0012 */
[----:B------:R-:W2:Y:S01]  /*8550*/  S2R R20, SR_CTAID.Y ;  /* 0x0000000000147919 */ /* 0x000ea20000002600 */
[----:B------:R-:W-:-:S04]  /*8560*/  IMAD.MOV.U32 R7, RZ, RZ, R17 ;  /* 0x000000ffff077224 */ /* 0x000fc800078e0011 */
[----:B------:R-:W3:Y:S08]  /*8570*/  LDC R15, c[0x0][0x144] ;  /* 0x00005100ff0f7b82 */ /* 0x000ef00000000800 */
[----:B------:R-:W2:Y:S08]  /*8580*/  LDC R0, c[0x0][0x630] ;  /* 0x00018c00ff007b82 */ /* 0x000eb00000000800 */
[----:B------:R-:W2:Y:S01]  /*8590*/  LDC.64 R12, c[0x0][0x620] ;  /* 0x00018800ff0c7b82 */ /* 0x000ea20000000a00 */
[----:B-1----:R-:W-:-:S04]  /*85a0*/  ISETP.NE.U32.AND P0, PT, R8, RZ, PT ;  /* 0x000000ff0800720c */ /* 0x002fc80003f05070 */
[----:B------:R-:W-:Y:S02]  /*85b0*/  ISETP.NE.AND.EX P0, PT, R9, RZ, PT, P0 ;  /* 0x000000ff0900720c */ /* 0x000fe40003f05300 */
[----:B0-----:R-:W-:-:S05]  /*85c0*/  I2FP.F32.U32 R2, R10 ;  /* 0x0000000a00027245 */ /* 0x001fca0000201000 */
[----:B------:R-:W-:-:S04]  /*85d0*/  FMUL R2, R2, UR4 ;  /* 0x0000000402027c20 */ /* 0x000fc80008400000 */
[----:B------:R0:W1:Y:S02]  /*85e0*/  F2I.U32.TRUNC.NTZ R14, R2 ;  /* 0x00000002000e7305 */ /* 0x000064000020f000 */
[----:B---3--:R-:W-:Y:S05]  /*85f0*/  @!P0 BRA `(.L_x_297) ;  /* 0x0000000000288947 */ /* 0x008fea0003800000 */
[----:B------:R-:W3:Y:S02]  /*8600*/  LDC R3, c[0x0][0x634] ;  /* 0x00018d00ff037b82 */ /* 0x000ee40000000800 */
[----:B---3--:R-:W-:-:S05]  /*8610*/  IADD3 R7, P0, R18, R3, RZ ;  /* 0x0000000312077210 */ /* 0x008fca0007f1e0ff */
[----:B------:R-:W-:-:S04]  /*8620*/  IMAD.X R11, RZ, RZ, R17, P0 ;  /* 0x000000ffff0b7224 */ /* 0x000fc800000e0611 */
[----:B0-----:R-:W-:-:S04]  /*8630*/  IMAD.WIDE.U32 R2, R11, R8, RZ ;  /* 0x000000080b027225 */ /* 0x001fc800078e00ff */
[----:B----4-:R-:W-:-:S04]  /*8640*/  IMAD.WIDE.U32 R4, P0, R7, R9, R2 ;  /* 0x0000000907047225 */ /* 0x010fc80007800002 */
[----:B------:R-:W-:-:S04]  /*8650*/  IMAD.WIDE.U32 R2, R7, R8, RZ ;  /* 0x0000000807027225 */ /* 0x000fc800078e00ff */
[----:B------:R-:W-:Y:S01]  /*8660*/  IMAD.X R7, RZ, RZ, RZ, P0 ;  /* 0x000000ffff077224 */ /* 0x000fe200000e06ff */
[----:B------:R-:W-:Y:S01]  /*8670*/  IADD3 RZ, P0, R3, R4, RZ ;  /* 0x0000000403ff7210 */ /* 0x000fe20007f1e0ff */
[----:B------:R-:W-:-:S04]  /*8680*/  IMAD.MOV.U32 R6, RZ, RZ, R5 ;  /* 0x000000ffff067224 */ /* 0x000fc800078e0005 */
[----:B------:R-:W-:-:S08]  /*8690*/  IMAD.WIDE.U32.X R6, R11, R9, R6, P0 ;  /* 0x000000090b067225 */ /* 0x000fd000000e0406 */
.L_x_297:
[----:B------:R-:W3:Y:S01]  /*86a0*/  LDC.64 R26, c[0x0][0x640] ;  /* 0x00019000ff1a7b82 */ /* 0x000ee20000000a00 */
[-C--:B--2---:R-:W-:Y:S01]  /*86b0*/  SHF.R.U64 R11, R6, R0.reuse, R7 ;  /* 0x00000000060b7219 */ /* 0x084fe20000001207 */
[----:B------:R-:W-:Y:S01]  /*86c0*/  IMAD.MOV.U32 R19, RZ, RZ, R17 ;  /* 0x000000ffff137224 */ /* 0x000fe200078e0011 */
[----:B------:R-:W-:Y:S01]  /*86d0*/  SHF.R.U32.HI R0, RZ, R0, R7 ;  /* 0x00000000ff007219 */ /* 0x000fe20000011607 */
[----:B-1----:R-:W-:Y:S01]  /*86e0*/  IMAD.MOV R14, RZ, RZ, -R14 ;  /* 0x000000ffff0e7224 */ /* 0x002fe200078e0a0e */
[----:B----4-:R-:W-:Y:S01]  /*86f0*/  IADD3 R5, P0, RZ, -R11, RZ ;  /* 0x8000000bff057210 */ /* 0x010fe20007f1e0ff */
[----:B------:R-:W-:Y:S01]  /*8700*/  ULDC UR4, c[0x0][0x154] ;  /* 0x0000550000047ab9 */ /* 0x000fe20000000800 */
[----:B------:R-:W-:Y:S01]  /*8710*/  IMAD.MOV.U32 R7, RZ, RZ, 0x1 ;  /* 0x00000001ff077424 */ /* 0x000fe200078e00ff */
[----:B------:R-:W1:Y:S01]  /*8720*/  LDC R4, c[0x0][0x618] ;  /* 0x00018600ff047b82 */ /* 0x000e620000000800 */
[----:B------:R-:W-:Y:S02]  /*8730*/  IMAD R22, R15, R14, R10 ;  /* 0x0000000e0f167224 */ /* 0x000fe400078e020a */
[----:B------:R-:W-:-:S04]  /*8740*/  IMAD.X R3, RZ, RZ, ~R0, P0 ;  /* 0x000000ffff037224 */ /* 0x000fc800000e0e00 */
[-C--:B------:R-:W-:Y:S01]  /*8750*/  IMAD R0, R3, R12.reuse, RZ ;  /* 0x0000000c03007224 */ /* 0x080fe200078e02ff */
[----:B------:R-:W2:Y:S01]  /*8760*/  LDC R6, c[0x0][0x608] ;  /* 0x00018200ff067b82 */ /* 0x000ea20000000800 */
[----:B0-----:R-:W-:-:S04]  /*8770*/  IMAD.WIDE.U32 R2, R5, R12, R18 ;  /* 0x0000000c05027225 */ /* 0x001fc800078e0012 */
[----:B------:R-:W-:Y:S01]  /*8780*/  IMAD R5, R5, R13, R0 ;  /* 0x0000000d05057224 */ /* 0x000fe200078e0200 */
[----:B------:R-:W-:Y:S02]  /*8790*/  I2FP.F32.U32 R0, R20 ;  /* 0x0000001400007245 */ /* 0x000fe40000201000 */
[----:B------:R-:W0:Y:S01]  /*87a0*/  LDC R24, c[0x0][0x658] ;  /* 0x00019600ff187b82 */ /* 0x000e220000000800 */
[----:B------:R-:W-:Y:S01]  /*87b0*/  IMAD.IADD R3, R3, 0x1, R5 ;  /* 0x0000000103037824 */ /* 0x000fe200078e0205 */
[----:B---3--:R-:W-:Y:S01]  /*87c0*/  ISETP.NE.U32.AND P0, PT, R26, RZ, PT ;  /* 0x000000ff1a00720c */ /* 0x008fe20003f05070 */
[----:B------:R-:W-:Y:S01]  /*87d0*/  FMUL R0, R0, UR4 ;  /* 0x0000000400007c20 */ /* 0x000fe20008400000 */
[----:B------:R-:W-:Y:S02]  /*87e0*/  IMAD.MOV.U32 R5, RZ, RZ, -0x1 ;  /* 0xffffffffff057424 */ /* 0x000fe400078e00ff */
[----:B------:R-:W-:Y:S01]  /*87f0*/  ISETP.NE.AND.EX P0, PT, R27, RZ, PT, P0 ;  /* 0x000000ff1b00720c */ /* 0x000fe20003f05300 */
[----:B------:R3:W4:Y:S01]  /*8800*/  F2I.U32.TRUNC.NTZ R12, R0 ;  /* 0x00000000000c7305 */ /* 0x000722000020f000 */
[----:B------:R-:W3:Y:S01]  /*8810*/  LDC R15, c[0x0][0x148] ;  /* 0x00005200ff0f7b82 */ /* 0x000ee20000000800 */
[----:B-1----:R-:W-:-:S02]  /*8820*/  SHF.R.U64 R10, R2, R4, R3 ;  /* 0x00000004020a7219 */ /* 0x002fc40000001203 */
[----:B------:R-:W-:-:S05]  /*8830*/  SHF.R.U32.HI R3, RZ, R4, R3 ;  /* 0x00000004ff037219 */ /* 0x000fca0000011603 */
[----:B------:R-:W1:Y:S01]  /*8840*/  LDC R14, c[0x0][0x600] ;  /* 0x00018000ff0e7b82 */ /* 0x000e620000000800 */
[-CC-:B--2---:R-:W-:Y:S02]  /*8850*/  SHF.R.U64 R8, R10, R6.reuse, R3.reuse ;  /* 0x000000060a087219 */ /* 0x184fe40000001203 */
[----:B------:R-:W-:-:S05]  /*8860*/  SHF.R.U32.HI R3, RZ, R6, R3 ;  /* 0x00000006ff037219 */ /* 0x000fca0000011603 */
[----:B------:R-:W2:Y:S01]  /*8870*/  LDC R21, c[0x0][0x648] ;  /* 0x00019200ff157b82 */ /* 0x000ea20000000800 */
[-CC-:B0-----:R-:W-:Y:S02]  /*8880*/  SHF.R.U64 R13, R8, R24.reuse, R3.reuse ;  /* 0x00000018080d7219 */ /* 0x181fe40000001203 */
[-C--:B------:R-:W-:Y:S02]  /*8890*/  SHF.L.U32 R5, R5, R24.reuse, RZ ;  /* 0x0000001805057219 */ /* 0x080fe400000006ff */
[-C--:B------:R-:W-:Y:S01]  /*88a0*/  SHF.R.U32.HI R3, RZ, R24.reuse, R3 ;  /* 0x00000018ff037219 */ /* 0x080fe20000011603 */
[----:B------:R-:W-:Y:S01]  /*88b0*/  IMAD.MOV.U32 R2, RZ, RZ, R13 ;  /* 0x000000ffff027224 */ /* 0x000fe200078e000d */
[----:B------:R-:W-:Y:S01]  /*88c0*/  SHF.L.U32 R24, R7, R24, RZ ;  /* 0x0000001807187219 */ /* 0x000fe200000006ff */
[----:B------:R-:W0:Y:S01]  /*88d0*/  LDC R25, c[0x0][0x638] ;  /* 0x00018e00ff197b82 */ /* 0x000e220000000800 */
[----:B------:R-:W-:-:S07]  /*88e0*/  LOP3.LUT R19, RZ, R5, RZ, 0x33, !PT ;  /* 0x00000005ff137212 */ /* 0x000fce00078e33ff */
[----:B------:R-:W0:Y:S01]  /*88f0*/  LDC R28, c[0x0][0x610] ;  /* 0x00018400ff1c7b82 */ /* 0x000e220000000800 */
[----:B----4-:R-:W-:Y:S05]  /*8900*/  @!P0 BRA `(.L_x_298) ;  /* 0x0000000000288947 */ /* 0x010fea0003800000 */
[----:B---3--:R-:W3:Y:S02]  /*8910*/  LDC R0, c[0x0][0x64c] ;  /* 0x00019300ff007b82 */ /* 0x008ee40000000800 */
[----:B---3--:R-:W-:-:S05]  /*8920*/  IADD3 R7, P0, R13, R0, RZ ;  /* 0x000000000d077210 */ /* 0x008fca0007f1e0ff */
        /* <DEDUP_REMOVED lines=8> */
.L_x_298:
[----:B------:R-:W4:Y:S01]  /*89b0*/  LDC R4, c[0x0][0x65c] ;  /* 0x00019700ff047b82 */ /* 0x000f220000000800 */
[----:B--23--:R-:W-:Y:S01]  /*89c0*/  SHF.R.U64 R0, R2, R21, R3 ;  /* 0x0000001502007219 */ /* 0x00cfe20000001203 */
[----:B-1----:R-:W-:Y:S01]  /*89d0*/  VIADD R3, R14, 0xffffffff ;  /* 0xffffffff0e037836 */ /* 0x002fe20000000000 */
[----:B------:R-:W-:Y:S01]  /*89e0*/  LOP3.LUT R19, R8, R19, RZ, 0xc0, !PT ;  /* 0x0000001308137212 */ /* 0x000fe200078ec0ff */
[----:B------:R-:W-:Y:S02]  /*89f0*/  IMAD.MOV R12, RZ, RZ, -R12 ;  /* 0x000000ffff0c7224 */ /* 0x000fe400078e0a0c */
[----:B------:R-:W-:Y:S01]  /*8a00*/  IMAD.MOV R2, RZ, RZ, -R0 ;  /* 0x000000ffff027224 */ /* 0x000fe200078e0a00 */
[----:B------:R-:W-:Y:S01]  /*8a10*/  LOP3.LUT R3, R10, R3, RZ, 0xc0, !PT ;  /* 0x000000030a037212 */ /* 0x000fe200078ec0ff */
[----:B------:R-:W-:Y:S02]  /*8a20*/  IMAD R19, R24, R0, R19 ;  /* 0x0000000018137224 */ /* 0x000fe400078e0213 */
[----:B0-----:R-:W-:-:S04]  /*8a30*/  IMAD R0, R2, R25, R13 ;  /* 0x0000001902007224 */ /* 0x001fc800078e020d */
[----:B------:R-:W-:Y:S01]  /*8a40*/  IMAD R2, R0, R14, R3 ;  /* 0x0000000e00027224 */ /* 0x000fe200078e0203 */
[----:B----4-:R-:W-:Y:S01]  /*8a50*/  ISETP.NE.AND P0, PT, R4, 0x1, PT ;  /* 0x000000010400780c */ /* 0x010fe20003f05270 */
[----:B------:R-:W-:-:S05]  /*8a60*/  IMAD.MOV.U32 R4, RZ, RZ, 0x1 ;  /* 0x00000001ff047424 */ /* 0x000fca00078e00ff */
[----:B------:R-:W-:-:S07]  /*8a70*/  PRMT R0, R4, 0x7610, R0 ;  /* 0x0000761004007816 */ /* 0x000fce0000000000 */
[----:B------:R-:W-:-:S04]  /*8a80*/  @P0 IMAD R22, R15, R12, R20 ;  /* 0x0000000c0f160224 */ /* 0x000fc800078e0214 */
[----:B------:R-:W-:-:S05]  /*8a90*/  IMAD R19, R19, R28, R22 ;  /* 0x0000001c13137224 */ /* 0x000fca00078e0216 */
[----:B------:R-:W-:Y:S02]  /*8aa0*/  SEL R22, R2, R19, !P0 ;  /* 0x0000001302167207 */ /* 0x000fe40004000000 */
[----:B------:R-:W-:Y:S01]  /*8ab0*/  SEL R19, R19, R2, !P0 ;  /* 0x0000000213137207 */ /* 0x000fe20004000000 */
[----:B------:R-:W-:-:S07]  /*8ac0*/  IMAD.MOV.U32 R2, RZ, RZ, R11 ;  /* 0x000000ffff027224 */ /* 0x000fce00078e000b */
.L_x_296:
[----:B------:R-:W-:Y:S02]  /*8ad0*/  LOP3.LUT P0, RZ, R0, 0xff, RZ, 0xc0, !PT ;  /* 0x000000ff00ff7812 */ /* 0x000fe4000780c0ff */
[----:B------:R-:W-:-:S11]  /*8ae0*/  LOP3.LUT R165, R165, 0x1, RZ, 0x3c, !PT ;  /* 0x00000001a5a57812 */ /* 0x000fd600078e3cff */
[----:B------:R-:W-:Y:S05]  /*8af0*/  @P0 BRA `(.L_x_299) ;  /* 0xffffff8c00080947 */ /* 0x000fea000383ffff */
[----:B------:R-:W-:Y:S05]  /*8b00*/  EXIT ;  /* 0x000000000000794d */ /* 0x000fea0003800000 */
.L_x_18:
[----:B------:R-:W-:-:S08]  /*8b10*/  ISETP.NE.AND P0, PT, R5, RZ, PT ;  /* 0x000000ff0500720c */ /* 0x000fd00003f05270 */
[----:B0-2---:R-:W0:-:S00]  /*8b20*/  USETMAXREG.DEALLOC.CTAPOOL 0x28 ;  /* 0x00000028000079c8 */ /* 0x005e0000080e0500 */
[----:B------:R-:W-:Y:S05]  /*8b30*/  @P0 EXIT ;  /* 0x000000000000094d */ /* 0x000fea0003800000 */
[----:B0-----:R-:W-:Y:S01]  /*8b40*/  LOP3.LUT P0, RZ, R8, 0xff, RZ, 0xc0, !PT ;  /* 0x000000ff08ff7812 */ /* 0x001fe2000780c0ff */
[----:B------:R-:W-:Y:S02]  /*8b50*/  IMAD.MOV.U32 R0, RZ, RZ, 0x1 ;  /* 0x00000001ff007424 */ /* 0x000fe400078e00ff */
[----:B------:R-:W-:-:S10]  /*8b60*/  IMAD.MOV.U32 R9, RZ, RZ, RZ ;  /* 0x000000ffff097224 */ /* 0x000fd400078e00ff */
[----:B------:R-:W-:Y:S05]  /*8b70*/  @!P0 BRA `(.L_x_300) ;  /* 0x0000000c003c8947 */ /* 0x000fea0003800000 */
[----:B------:R-:W0:Y:S01]  /*8b80*/  S2UR UR8, SR_CgaCtaId ;  /* 0x00000000000879c3 */ /* 0x000e220000008800 */
[----:B------:R-:W-:Y:S01]  /*8b90*/  LOP3.LUT P0, RZ, R4, 0x1f, RZ, 0xc0, !PT ;  /* 0x0000001f04ff7812 */ /* 0x000fe2000780c0ff */
[----:B------:R-:W-:Y:S01]  /*8ba0*/  ULDC UR5, c[0x0][0x658] ;  /* 0x0001960000057ab9 */ /* 0x000fe20000000800 */
[----:B------:R-:W-:Y:S01]  /*8bb0*/  UMOV UR6, 0xffffffff ;  /* 0xffffffff00067882 */ /* 0x000fe20000000000 */
[----:B------:R-:W-:Y:S01]  /*8bc0*/  BSSY B0, `(.L_x_300) ;  /* 0x00000ca000007945 */ /* 0x000fe20003800000 */
[----:B------:R-:W-:Y:S01]  /*8bd0*/  USHF.L.U32 UR6, UR6, UR5, URZ ;  /* 0x0000000506067299 */ /* 0x000fe2000800063f */
[C---:B------:R-:W-:Y:S01]  /*8be0*/  ISETP.NE.AND P2, PT, R3.reuse, RZ, PT ;  /* 0x000000ff0300720c */ /* 0x040fe20003f45270 */
[----:B------:R-:W-:Y:S01]  /*8bf0*/  IMAD.MOV.U32 R10, RZ, RZ, 0x1 ;  /* 0x00000001ff0a7424 */ /* 0x000fe200078e00ff */
[----:B------:R-:W-:Y:S01]  /*8c00*/  ISETP.NE.OR P0, PT, R3, RZ, !P0 ;  /* 0x000000ff0300720c */ /* 0x000fe20004705670 */
[----:B------:R-:W-:Y:S01]  /*8c10*/  IMAD.MOV.U32 R0, RZ, RZ, 0x1 ;  /* 0x00000001ff007424 */ /* 0x000fe200078e00ff */
[----:B------:R-:W-:Y:S01]  /*8c20*/  LOP3.LUT R6, R16, 0x2, RZ, 0xfc, !PT ;  /* 0x0000000210067812 */ /* 0x000fe200078efcff */
[----:B------:R-:W-:Y:S01]  /*8c30*/  IMAD.MOV.U32 R9, RZ, RZ, RZ ;  /* 0x000000ffff097224 */ /* 0x000fe200078e00ff */
[----:B------:R-:W-:Y:S01]  /*8c40*/  ULDC UR4, c[0x0][0x600] ;  /* 0x0001800000047ab9 */ /* 0x000fe20000000800 */
[----:B------:R-:W-:Y:S01]  /*8c50*/  UMOV UR7, 0x1 ;  /* 0x0000000100077882 */ /* 0x000fe20000000000 */
[----:B------:R-:W-:-:S02]  /*8c60*/  UIADD3 UR22, UR40, 0x1, URZ ;  /* 0x0000000128167890 */ /* 0x000fc4000fffe03f */
[----:B------:R-:W-:Y:S02]  /*8c70*/  UIADD3 UR14, UR4, -0x1, URZ ;  /* 0xffffffff040e7890 */ /* 0x000fe4000fffe03f */
[----:B------:R-:W-:Y:S02]  /*8c80*/  USHF.L.U32 UR16, UR7, UR5, URZ ;  /* 0x0000000507107299 */ /* 0x000fe4000800063f */
[----:B------:R-:W-:Y:S01]  /*8c90*/  ULOP3.LUT UR15, URZ, UR6, URZ, 0x33, !UPT ;  /* 0x000000063f0f7292 */ /* 0x000fe2000f8e333f */
[----:B------:R-:W-:Y:S01]  /*8ca0*/  ULDC.64 UR20, c[0x0][0x198] ;  /* 0x0000660000147ab9 */ /* 0x000fe20000000a00 */
[----:B0-----:R-:W-:-:S05]  /*8cb0*/  IMAD.U32 R7, RZ, RZ, UR8 ;  /* 0x00000008ff077e24 */ /* 0x001fca000f8e00ff */
[----:B------:R-:W-:-:S07]  /*8cc0*/  LEA R8, R7, 0x180, 0xa ;  /* 0x0000018007087811 */ /* 0x000fce00078e50ff */
.L_x_312:
[----:B------:R-:W-:-:S03]  /*8cd0*/  UMOV UR4, 0xffffffff ;  /* 0xffffffff00047882 */ /* 0x000fc60000000000 */
[----:B------:R-:W-:Y:S05]  /*8ce0*/  BRA.DIV UR4, `(.L_x_301) ;  /* 0x0000001204f07947 */ /* 0x000fea000b800000 */
[----:B------:R-:W-:-:S13]  /*8cf0*/  ELECT P6, URZ, PT ;  /* 0x00000000003f782f */ /* 0x000fda00038c0000 */
.L_x_332:
[----:B------:R-:W0:Y:S01]  /*8d00*/  LDC R3, c[0x0][0x28c] ;  /* 0x0000a300ff037b82 */ /* 0x000e220000000800 */
[----:B------:R-:W-:Y:S01]  /*8d10*/  BSSY B1, `(.L_x_302) ;  /* 0x000003b000017945 */ /* 0x000fe20003800000 */
[----:B0-----:R-:W-:-:S13]  /*8d20*/  ISETP.LT.OR P6, PT, R3, 0x1, !P6 ;  /* 0x000000010300780c */ /* 0x001fda00077c1670 */
[----:B------:R-:W-:Y:S05]  /*8d30*/  @P6 BRA `(.L_x_303) ;  /* 0x0000000000e06947 */ /* 0x000fea0003800000 */
[----:B------:R-:W-:Y:S02]  /*8d40*/  IMAD R7, R19, 0x4, R7 ;  /* 0x0000000413077824 */ /* 0x000fe400078e0207 */
[----:B------:R-:W-:Y:S02]  /*8d50*/  IMAD.SHL.U32 R22, R22, 0x100, RZ ;  /* 0x0000010016167824 */ /* 0x000fe400078e00ff */
[----:B------:R-:W-:Y:S02]  /*8d60*/  IMAD.MOV.U32 R15, RZ, RZ, RZ ;  /* 0x000000ffff0f7224 */ /* 0x000fe400078e00ff */
[----:B------:R-:W-:Y:S02]  /*8d70*/  IMAD.U32 R19, RZ, RZ, UR22 ;  /* 0x00000016ff137e24 */ /* 0x000fe4000f8e00ff */
[----:B------:R-:W-:Y:S02]  /*8d80*/  IMAD.MOV.U32 R3, RZ, RZ, R0 ;  /* 0x000000ffff037224 */ /* 0x000fe400078e0000 */
[----:B------:R-:W-:-:S02]  /*8d90*/  IMAD.MOV.U32 R5, RZ, RZ, R9 ;  /* 0x000000ffff057224 */ /* 0x000fc400078e0009 */
[----:B------:R-:W-:-:S07]  /*8da0*/  IMAD.SHL.U32 R12, R7, 0x10, RZ ;  /* 0x00000010070c7824 */ /* 0x000fce00078e00ff */
.L_x_307:
[----:B------:R-:W0:Y:S01]  /*8db0*/  S2UR UR4, SR_CgaCtaId ;  /* 0x00000000000479c3 */ /* 0x000e220000008800 */
[----:B------:R-:W-:-:S07]  /*8dc0*/  MOV R4, 0x400 ;  /* 0x0000040000047802 */ /* 0x000fce0000000f00 */
[----:B------:R-:W1:Y:S01]  /*8dd0*/  @!P2 LDC R11, c[0x0][0x500] ;  /* 0x00014000ff0bab82 */ /* 0x000e620000000800 */
[----:B0-----:R-:W-:-:S05]  /*8de0*/  IMAD.U32 R7, RZ, RZ, UR4 ;  /* 0x00000004ff077e24 */ /* 0x001fca000f8e00ff */
[----:B------:R-:W-:Y:S02]  /*8df0*/  LEA R14, R7, R4, 0x18 ;  /* 0x00000004070e7211 */ /* 0x000fe400078ec0ff */
[----:B------:R-:W-:-:S03]  /*8e00*/  SHF.L.U32 R4, R3, 0x1f, RZ ;  /* 0x0000001f03047819 */ /* 0x000fc600000006ff */
[----:B------:R-:W-:-:S04]  /*8e10*/  IMAD R13, R5, 0x8, R14 ;  /* 0x00000008050d7824 */ /* 0x000fc800078e020e */
[----:B------:R-:W0:Y:S02]  /*8e20*/  SYNCS.PHASECHK.TRANS64.TRYWAIT P1, [R13+URZ+0x58], R4 ;  /* 0x000058040d0075a7 */ /* 0x000e24000802017f */
[----:B01----:R-:W-:Y:S05]  /*8e30*/  @!P1 BRA `(.L_x_304) ;  /* 0x0000001000bc9947 */ /* 0x003fea0003800000 */
.L_x_333:
[----:B0-----:R-:W-:Y:S01]  /*8e40*/  PRMT R4, R6, 0x9910, RZ ;  /* 0x0000991006047816 */ /* 0x001fe200000000ff */
[----:B------:R0:W-:Y:S03]  /*8e50*/  @!P2 SYNCS.ARRIVE.TRANS64 RZ, [R13+URZ], R11 ;  /* 0x0000000b0dffa9a7 */ /* 0x0001e6000800003f */
[----:B------:R-:W-:-:S13]  /*8e60*/  ISETP.NE.AND P1, PT, R4, 0x2, PT ;  /* 0x000000020400780c */ /* 0x000fda0003f25270 */
[----:B0-----:R-:W-:Y:S05]  /*8e70*/  @P1 BRA `(.L_x_305) ;  /* 0x0000000000041947 */ /* 0x001fea0003800000 */
[----:B------:R-:W-:Y:S01]  /*8e80*/  BPT.TRAP 0x1 ;  /* 0x000000040000795c */ /* 0x000fe20000300000 */
.L_x_305:
[----:B------:R-:W-:Y:S05]  /*8e90*/  @P0 BRA `(.L_x_306) ;  /* 0x0000000000040947 */ /* 0x000fea0003800000 */
[----:B------:R-:W-:Y:S01]  /*8ea0*/  BPT.TRAP 0x1 ;  /* 0x000000040000795c */ /* 0x000fe20000300000 */
.L_x_306:
[C---:B------:R-:W-:Y:S01]  /*8eb0*/  IMAD R4, R5.reuse, 0x1000, R8 ;  /* 0x0000100005047824 */ /* 0x040fe200078e0208 */
[----:B------:R-:W-:Y:S01]  /*8ec0*/  R2UR UR8, R14 ;  /* 0x000000000e0872ca */ /* 0x000fe200000e0000 */
[----:B------:R-:W-:Y:S01]  /*8ed0*/  IMAD R14, R5, 0x4000, R14 ;  /* 0x00004000050e7824 */ /* 0x000fe200078e020e */
[----:B------:R-:W-:Y:S01]  /*8ee0*/  R2UR UR17, R12 ;  /* 0x000000000c1172ca */ /* 0x000fe200000e0000 */
[----:B------:R-:W-:Y:S01]  /*8ef0*/  VIADD R19, R19, 0xffffffff ;  /* 0xffffffff13137836 */ /* 0x000fe20000000000 */
[----:B------:R-:W-:Y:S01]  /*8f00*/  R2UR UR5, R4 ;  /* 0x00000000040572ca */ /* 0x000fe200000e0000 */
[----:B------:R-:W-:Y:S01]  /*8f10*/  UIADD3 UR4, UP0, UR20, 0xf0, URZ ;  /* 0x000000f014047890 */ /* 0x000fe2000ff1e03f */
[----:B------:R-:W-:Y:S01]  /*8f20*/  R2UR UR11, R14 ;  /* 0x000000000e0b72ca */ /* 0x000fe200000e0000 */
[----:B------:R-:W-:Y:S01]  /*8f30*/  UIADD3 UR24, UP1, UR20, 0x1f0, URZ ;  /* 0x000001f014187890 */ /* 0x000fe2000ff3e03f */
[----:B------:R-:W-:Y:S01]  /*8f40*/  R2UR UR9, R13 ;  /* 0x000000000d0972ca */ /* 0x000fe200000e0000 */
[----:B------:R-:W-:Y:S01]  /*8f50*/  VIADD R5, R5, 0x1 ;  /* 0x0000000105057836 */ /* 0x000fe20000000000 */
[----:B------:R-:W-:Y:S01]  /*8f60*/  R2UR UR10, R15 ;  /* 0x000000000f0a72ca */ /* 0x000fe200000e0000 */
[----:B------:R-:W-:Y:S01]  /*8f70*/  UIADD3.X UR25, URZ, UR21, URZ, UP1, !UPT ;  /* 0x000000153f197290 */ /* 0x000fe20008ffe43f */
[----:B------:R-:W-:Y:S01]  /*8f80*/  R2UR UR12, R2 ;  /* 0x00000000020c72ca */ /* 0x000fe200000e0000 */
[----:B------:R-:W-:Y:S01]  /*8f90*/  UMOV UR19, 0xf0000 ;  /* 0x000f000000137882 */ /* 0x000fe20000000000 */
[----:B------:R-:W-:Y:S01]  /*8fa0*/  R2UR UR18, R22 ;  /* 0x00000000161272ca */ /* 0x000fe200000e0000 */
[----:B------:R-:W-:Y:S01]  /*8fb0*/  UMOV UR6, 0x0 ;  /* 0x0000000000067882 */ /* 0x000fe20000000000 */
[----:B------:R-:W-:Y:S01]  /*8fc0*/  ISETP.GT.AND P3, PT, R19, 0x1, PT ;  /* 0x000000011300780c */ /* 0x000fe20003f64270 */
[----:B------:R-:W-:Y:S01]  /*8fd0*/  UIADD3 UR8, UR8, UR5, URZ ;  /* 0x0000000508087290 */ /* 0x000fe2000fffe03f */
[----:B------:R-:W-:Y:S01]  /*8fe0*/  ISETP.NE.AND P1, PT, R5, 0xb, PT ;  /* 0x0000000b0500780c */ /* 0x000fe20003f25270 */
[----:B------:R-:W-:Y:S01]  /*8ff0*/  UIADD3.X UR5, URZ, UR21, URZ, UP0, !UPT ;  /* 0x000000153f057290 */ /* 0x000fe200087fe43f */
[----:B------:R-:W-:Y:S01]  /*9000*/  VIADD R15, R15, 0x40 ;  /* 0x000000400f0f7836 */ /* 0x000fe20000000000 */
[----:B------:R-:W-:Y:S01]  /*9010*/  UIADD3 UR13, UR11, 0xb180, URZ ;  /* 0x0000b1800b0d7890 */ /* 0x000fe2000fffe03f */
[----:B------:R-:W-:Y:S01]  /*9020*/  SEL R4, RZ, 0x1, P1 ;  /* 0x00000001ff047807 */ /* 0x000fe20000800000 */
[----:B------:R-:W-:Y:S01]  /*9030*/  UMOV UR7, 0x10000000 ;  /* 0x1000000000077882 */ /* 0x000fe20000000000 */
[----:B------:R-:W-:Y:S01]  /*9040*/  UMOV UR11, UR17 ;  /* 0x00000011000b7c82 */ /* 0x000fe20008000000 */
[----:B------:R-:W-:-:S02]  /*9050*/  SEL R5, R5, RZ, P1 ;  /* 0x000000ff05057207 */ /* 0x000fc40000800000 */
[----:B------:R-:W-:Y:S01]  /*9060*/  LOP3.LUT R3, R3, R4, RZ, 0x3c, !PT ;  /* 0x0000000403037212 */ /* 0x000fe200078e3cff */
[----:B------:R0:W-:Y:S02]  /*9070*/  UTMALDG.3D.MULTICAST [UR8], [UR4], UR19, desc[UR6] ;  /* 0x00000608040073b4 */ /* 0x0001e40008011813 */
[----:B0-----:R-:W-:Y:S01]  /*9080*/  UMOV UR8, UR13 ;  /* 0x0000000d00087c82 */ /* 0x001fe20008000000 */
[----:B------:R-:W-:Y:S02]  /*9090*/  UMOV UR11, UR18 ;  /* 0x00000012000b7c82 */ /* 0x000fe40008000000 */
[----:B------:R0:W-:Y:S02]  /*90a0*/  UTMALDG.3D [UR8], [UR24], desc[UR6] ;  /* 0x00000608180075b4 */ /* 0x0001e40008011000 */
[----:B0-----:R-:W-:Y:S05]  /*90b0*/  @P3 BRA `(.L_x_307) ;  /* 0xfffffffc003c3947 */ /* 0x001fea000383ffff */
.L_x_303:
[----:B------:R-:W-:Y:S05]  /*90c0*/  BSYNC B1 ;  /* 0x0000000000017941 */ /* 0x000fea0003800000 */
.L_x_302:
[----:B------:R-:W2:Y:S01]  /*90d0*/  LDL.64 R20, [R1] ;  /* 0x0000000001147983 */ /* 0x000ea20000100a00 */
[----:B------:R-:W-:Y:S01]  /*90e0*/  LOP3.LUT P4, RZ, R10, 0xff, RZ, 0xc0, !PT ;  /* 0x000000ff0aff7812 */ /* 0x000fe2000788c0ff */
[----:B------:R-:W-:Y:S01]  /*90f0*/  VIADD R4, R9, UR40 ;  /* 0x0000002809047c36 */ /* 0x000fe20008000000 */
[----:B------:R-:W-:Y:S01]  /*9100*/  ULDC.64 UR4, c[0x0][0x650] ;  /* 0x0001940000047ab9 */ /* 0x000fe20000000a00 */
[----:B------:R-:W-:Y:S01]  /*9110*/  IMAD.U32 R9, RZ, RZ, UR40 ;  /* 0x00000028ff097e24 */ /* 0x000fe2000f8e00ff */
[----:B------:R-:W-:Y:S01]  /*9120*/  UISETP.GE.U32.AND UP0, UPT, UR40, 0xb, UPT ;  /* 0x0000000b2800788c */ /* 0x000fe2000bf06070 */
[----:B------:R-:W-:Y:S01]  /*9130*/  BSSY B1, `(.L_x_308) ;  /* 0x0000070000017945 */ /* 0x000fe20003800000 */
[----:B------:R-:W-:Y:S01]  /*9140*/  ISETP.GT.U32.AND P1, PT, R4, 0xa, PT ;  /* 0x0000000a0400780c */ /* 0x000fe20003f24070 */
[----:B------:R-:W-:Y:S01]  /*9150*/  IMAD.MOV.U32 R19, RZ, RZ, -0x1 ;  /* 0xffffffffff137424 */ /* 0x000fe200078e00ff */
[----:B------:R-:W-:Y:S01]  /*9160*/  PRMT R10, RZ, 0x7610, R10 ;  /* 0x00007610ff0a7816 */ /* 0x000fe2000000000a */
[----:B------:R-:W-:Y:S01]  /*9170*/  IMAD.MOV.U32 R22, RZ, RZ, -0x1 ;  /* 0xffffffffff167424 */ /* 0x000fe200078e00ff */
[----:B------:R-:W-:-:S02]  /*9180*/  ISETP.LT.U32.AND P1, PT, R9, 0xb, P1 ;  /* 0x0000000b0900780c */ /* 0x000fc40000f21070 */
[----:B------:R-:W-:Y:S01]  /*9190*/  PLOP3.LUT P3, PT, PT, PT, UP0, 0x80, 0x0 ;  /* 0x000000000000781c */ /* 0x000fe20003f6f008 */
[----:B------:R-:W0:Y:S01]  /*91a0*/  @P4 S2R R7, SR_CgaCtaId ;  /* 0x0000000000074919 */ /* 0x000e220000008800 */
[----:B------:R-:W-:-:S04]  /*91b0*/  @P4 MOV R2, 0x400 ;  /* 0x0000040000024802 */ /* 0x000fc80000000f00 */
[----:B0-----:R-:W-:Y:S01]  /*91c0*/  @P4 LEA R5, R7, R2, 0x18 ;  /* 0x0000000207054211 */ /* 0x001fe200078ec0ff */
[----:B------:R-:W-:-:S03]  /*91d0*/  IMAD.WIDE.U32 R2, R4, -0x45d1745d, RZ ;  /* 0xba2e8ba304027825 */ /* 0x000fc600078e00ff */
[----:B------:R0:W-:Y:S01]  /*91e0*/  @P4 SYNCS.ARRIVE.TRANS64.A1T0 RZ, [R5+URZ+0xe8], RZ ;  /* 0x0000e8ff05ff49a7 */ /* 0x0001e2000810003f */
[----:B------:R-:W-:Y:S01]  /*91f0*/  IMAD.MOV.U32 R2, RZ, RZ, -0x1 ;  /* 0xffffffffff027424 */ /* 0x000fe200078e00ff */
[----:B0-----:R-:W-:Y:S02]  /*9200*/  SHF.R.U32.HI R5, RZ, 0x3, R3 ;  /* 0x00000003ff057819 */ /* 0x001fe40000011603 */
[----:B------:R-:W-:-:S03]  /*9210*/  SEL R3, RZ, 0x1, !P1 ;  /* 0x00000001ff037807 */ /* 0x000fc60004800000 */
[----:B------:R-:W-:Y:S01]  /*9220*/  IMAD R9, R5, -0xb, R4 ;  /* 0xfffffff505097824 */ /* 0x000fe200078e0204 */
[----:B------:R-:W-:Y:S02]  /*9230*/  LOP3.LUT R0, R0, R3, RZ, 0x3c, !PT ;  /* 0x0000000300007212 */ /* 0x000fe400078e3cff */
[----:B------:R-:W-:Y:S02]  /*9240*/  PRMT R3, RZ, 0x7610, R3 ;  /* 0x00007610ff037816 */ /* 0x000fe40000000003 */
[----:B------:R-:W-:Y:S02]  /*9250*/  @P3 LOP3.LUT R0, R0, 0x1, R5, 0x78, !PT ;  /* 0x0000000100003812 */ /* 0x000fe400078e7805 */
[----:B--2---:R-:W-:-:S04]  /*9260*/  IADD3 R18, P4, R18, R20, RZ ;  /* 0x0000001412127210 */ /* 0x004fc80007f9e0ff */
[----:B------:R-:W-:Y:S01]  /*9270*/  ISETP.GE.U32.AND P1, PT, R18, UR4, PT ;  /* 0x0000000412007c0c */ /* 0x000fe2000bf26070 */
[----:B------:R-:W-:-:S05]  /*9280*/  IMAD.X R17, R17, 0x1, R23, P4 ;  /* 0x0000000111117824 */ /* 0x000fca00020e0617 */
[----:B------:R-:W-:-:S13]  /*9290*/  ISETP.GE.U32.AND.EX P1, PT, R17, UR5, PT, P1 ;  /* 0x0000000511007c0c */ /* 0x000fda000bf26110 */
[----:B------:R-:W-:Y:S05]  /*92a0*/  @P1 BRA `(.L_x_309) ;  /* 0x0000000400601947 */ /* 0x000fea0003800000 */
[----:B------:R-:W0:Y:S01]  /*92b0*/  S2R R12, SR_CTAID.X ;  /* 0x00000000000c7919 */ /* 0x000e220000002500 */
[----:B------:R-:W-:Y:S01]  /*92c0*/  ULDC.64 UR4, c[0x0][0x628] ;  /* 0x00018a0000047ab9 */ /* 0x000fe20000000a00 */
[----:B------:R-:W-:Y:S01]  /*92d0*/  ULDC UR7, c[0x0][0x630] ;  /* 0x00018c0000077ab9 */ /* 0x000fe20000000800 */
[----:B------:R-:W-:Y:S01]  /*92e0*/  ISETP.NE.U32.AND P1, PT, RZ, UR4, PT ;  /* 0x00000004ff007c0c */ /* 0x000fe2000bf25070 */
[----:B------:R-:W1:Y:S01]  /*92f0*/  S2R R13, SR_CTAID.Y ;  /* 0x00000000000d7919 */ /* 0x000e620000002600 */
[----:B------:R-:W-:Y:S01]  /*9300*/  ULDC UR8, c[0x0][0x150] ;  /* 0x0000540000087ab9 */ /* 0x000fe20000000800 */
[----:B------:R-:W-:Y:S01]  /*9310*/  IMAD.MOV.U32 R2, RZ, RZ, R18 ;  /* 0x000000ffff027224 */ /* 0x000fe200078e0012 */
[----:B------:R-:W-:Y:S01]  /*9320*/  ISETP.NE.AND.EX P1, PT, RZ, UR5, PT, P1 ;  /* 0x00000005ff007c0c */ /* 0x000fe2000bf25310 */
[----:B------:R-:W-:Y:S01]  /*9330*/  IMAD.MOV.U32 R3, RZ, RZ, R17 ;  /* 0x000000ffff037224 */ /* 0x000fe200078e0011 */
[----:B0-----:R-:W-:-:S11]  /*9340*/  I2FP.F32.U32 R14, R12 ;  /* 0x0000000c000e7245 */ /* 0x001fd60000201000 */
[----:B------:R-:W-:Y:S05]  /*9350*/  @!P1 BRA `(.L_x_310) ;  /* 0x0000000000289947 */ /* 0x000fea0003800000 */
[----:B------:R-:W-:Y:S02]  /*9360*/  ULDC UR6, c[0x0][0x634] ;  /* 0x00018d0000067ab9 */ /* 0x000fe40000000800 */
[----:B------:R-:W-:-:S05]  /*9370*/  IADD3 R3, P1, R18, UR6, RZ ;  /* 0x0000000612037c10 */ /* 0x000fca000ff3e0ff */
[----:B------:R-:W-:-:S04]  /*9380*/  IMAD.X R11, RZ, RZ, R17, P1 ;  /* 0x000000ffff0b7224 */ /* 0x000fc800008e0611 */
[----:B------:R-:W-:-:S04]  /*9390*/  IMAD.WIDE.U32 R4, R11, UR4, RZ ;  /* 0x000000040b047c25 */ /* 0x000fc8000f8e00ff */
[----:B------:R-:W-:-:S04]  /*93a0*/  IMAD.WIDE.U32 R4, P1, R3, UR5, R4 ;  /* 0x0000000503047c25 */ /* 0x000fc8000f820004 */
[----:B------:R-:W-:-:S04]  /*93b0*/  IMAD.WIDE.U32 R2, R3, UR4, RZ ;  /* 0x0000000403027c25 */ /* 0x000fc8000f8e00ff */
[----:B------:R-:W-:Y:S01]  /*93c0*/  IMAD.MOV.U32 R2, RZ, RZ, R5 ;  /* 0x000000ffff027224 */ /* 0x000fe200078e0005 */
[----:B------:R-:W-:Y:S01]  /*93d0*/  IADD3 RZ, P3, R3, R4, RZ ;  /* 0x0000000403ff7210 */ /* 0x000fe20007f7e0ff */
[----:B------:R-:W-:-:S04]  /*93e0*/  IMAD.X R3, RZ, RZ, RZ, P1 ;  /* 0x000000ffff037224 */ /* 0x000fc800008e06ff */
[----:B------:R-:W-:-:S08]  /*93f0*/  IMAD.WIDE.U32.X R2, R11, UR5, R2, P3 ;  /* 0x000000050b027c25 */ /* 0x000fd000098e0402 */
.L_x_310:
[----:B------:R-:W0:Y:S01]  /*9400*/  LDC R21, c[0x0][0x65c] ;  /* 0x00019700ff157b82 */ /* 0x000e220000000800 */
[--C-:B------:R-:W-:Y:S01]  /*9410*/  SHF.R.U64 R11, R2, UR7, R3.reuse ;  /* 0x00000007020b7c19 */ /* 0x100fe20008001203 */
[----:B------:R-:W-:Y:S01]  /*9420*/  FMUL R14, R14, UR8 ;  /* 0x000000080e0e7c20 */ /* 0x000fe20008400000 */
[----:B------:R-:W-:Y:S01]  /*9430*/  SHF.R.U32.HI R2, RZ, UR7, R3 ;  /* 0x00000007ff027c19 */ /* 0x000fe20008011603 */
[----:B------:R-:W-:Y:S01]  /*9440*/  ULDC UR6, c[0x0][0x154] ;  /* 0x0000550000067ab9 */ /* 0x000fe20000000800 */
[----:B------:R-:W-:Y:S01]  /*9450*/  IADD3 R15, P1, RZ, -R11, RZ ;  /* 0x8000000bff0f7210 */ /* 0x000fe20007f3e0ff */
[----:B------:R-:W-:Y:S01]  /*9460*/  ULDC.64 UR4, c[0x0][0x620] ;  /* 0x0001880000047ab9 */ /* 0x000fe20000000a00 */
[----:B-1----:R-:W-:Y:S01]  /*9470*/  I2FP.F32.U32 R3, R13 ;  /* 0x0000000d00037245 */ /* 0x002fe20000201000 */
[----:B------:R-:W1:Y:S01]  /*9480*/  LDC R19, c[0x0][0x144] ;  /* 0x00005100ff137b82 */ /* 0x000e620000000800 */
[----:B------:R-:W2:Y:S01]  /*9490*/  F2I.U32.TRUNC.NTZ R14, R14 ;  /* 0x0000000e000e7305 */ /* 0x000ea2000020f000 */
[----:B------:R-:W-:-:S02]  /*94a0*/  IMAD.X R2, RZ, RZ, ~R2, P1 ;  /* 0x000000ffff027224 */ /* 0x000fc400008e0e02 */
[----:B------:R-:W-:Y:S01]  /*94b0*/  FMUL R4, R3, UR6 ;  /* 0x0000000603047c20 */ /* 0x000fe20008400000 */
[----:B------:R-:W-:Y:S01]  /*94c0*/  IMAD.MOV.U32 R3, RZ, RZ, R17 ;  /* 0x000000ffff037224 */ /* 0x000fe200078e0011 */
[----:B------:R-:W-:Y:S01]  /*94d0*/  ULDC.64 UR6, c[0x0][0x640] ;  /* 0x0001900000067ab9 */ /* 0x000fe20000000a00 */
[----:B------:R-:W-:Y:S01]  /*94e0*/  IMAD R2, R2, UR4, RZ ;  /* 0x0000000402027c24 */ /* 0x000fe2000f8e02ff */
[----:B------:R-:W3:Y:S01]  /*94f0*/  LDC R20, c[0x0][0x148] ;  /* 0x00005200ff147b82 */ /* 0x000ee20000000800 */
[----:B------:R-:W-:Y:S01]  /*9500*/  ISETP.NE.U32.AND P1, PT, RZ, UR6, PT ;  /* 0x00000006ff007c0c */ /* 0x000fe2000bf25070 */
[----:B------:R-:W4:Y:S01]  /*9510*/  F2I.U32.TRUNC.NTZ R4, R4 ;  /* 0x0000000400047305 */ /* 0x000f22000020f000 */
[----:B------:R-:W-:Y:S02]  /*9520*/  IMAD R5, R15, UR5, R2 ;  /* 0x000000050f057c24 */ /* 0x000fe4000f8e0202 */
[----:B------:R-:W-:Y:S01]  /*9530*/  IMAD.MOV.U32 R2, RZ, RZ, R18 ;  /* 0x000000ffff027224 */ /* 0x000fe200078e0012 */
[----:B------:R-:W-:-:S02]  /*9540*/  ISETP.NE.AND.EX P1, PT, RZ, UR7, PT, P1 ;  /* 0x00000007ff007c0c */ /* 0x000fc4000bf25310 */
[----:B0-----:R-:W-:Y:S01]  /*9550*/  ISETP.NE.AND P4, PT, R21, 0x1, PT ;  /* 0x000000011500780c */ /* 0x001fe20003f85270 */
[----:B------:R-:W-:Y:S01]  /*9560*/  IMAD.WIDE.U32 R2, R15, UR4, R2 ;  /* 0x000000040f027c25 */ /* 0x000fe2000f8e0002 */
[----:B------:R-:W-:-:S03]  /*9570*/  ULDC UR4, c[0x0][0x618] ;  /* 0x0001860000047ab9 */ /* 0x000fc60000000800 */
[----:B--2---:R-:W-:Y:S02]  /*9580*/  IMAD.MOV R14, RZ, RZ, -R14 ;  /* 0x000000ffff0e7224 */ /* 0x004fe400078e0a0e */
[----:B------:R-:W-:Y:S02]  /*9590*/  IMAD.IADD R3, R3, 0x1, R5 ;  /* 0x0000000103037824 */ /* 0x000fe400078e0205 */
[----:B-1----:R-:W-:-:S03]  /*95a0*/  IMAD R12, R19, R14, R12 ;  /* 0x0000000e130c7224 */ /* 0x002fc600078e020c */
[--C-:B------:R-:W-:Y:S01]  /*95b0*/  SHF.R.U64 R14, R2, UR4, R3.reuse ;  /* 0x00000004020e7c19 */ /* 0x100fe20008001203 */
[----:B----4-:R-:W-:Y:S01]  /*95c0*/  IMAD.MOV R2, RZ, RZ, -R4 ;  /* 0x000000ffff027224 */ /* 0x010fe200078e0a04 */
[----:B------:R-:W-:Y:S01]  /*95d0*/  SHF.R.U32.HI R3, RZ, UR4, R3 ;  /* 0x00000004ff037c19 */ /* 0x000fe20008011603 */
[----:B------:R-:W-:Y:S02]  /*95e0*/  ULDC UR4, c[0x0][0x608] ;  /* 0x0001820000047ab9 */ /* 0x000fe40000000800 */
[----:B---3--:R-:W-:Y:S01]  /*95f0*/  @P4 IMAD R12, R20, R2, R13 ;  /* 0x00000002140c4224 */ /* 0x008fe200078e020d */
[--C-:B------:R-:W-:Y:S02]  /*9600*/  SHF.R.U64 R19, R14, UR4, R3.reuse ;  /* 0x000000040e137c19 */ /* 0x100fe40008001203 */
[----:B------:R-:W-:Y:S01]  /*9610*/  SHF.R.U32.HI R2, RZ, UR4, R3 ;  /* 0x00000004ff027c19 */ /* 0x000fe20008011603 */
[----:B------:R-:W-:-:S03]  /*9620*/  ULDC UR4, c[0x0][0x658] ;  /* 0x0001960000047ab9 */ /* 0x000fc60000000800 */
[--C-:B------:R-:W-:Y:S02]  /*9630*/  SHF.R.U64 R13, R19, UR4, R2.reuse ;  /* 0x00000004130d7c19 */ /* 0x100fe40008001202 */
[----:B------:R-:W-:-:S03]  /*9640*/  SHF.R.U32.HI R2, RZ, UR4, R2 ;  /* 0x00000004ff027c19 */ /* 0x000fc60008011602 */
[----:B------:R-:W-:Y:S02]  /*9650*/  IMAD.MOV.U32 R4, RZ, RZ, R13 ;  /* 0x000000ffff047224 */ /* 0x000fe400078e000d */
[----:B------:R-:W-:Y:S01]  /*9660*/  IMAD.MOV.U32 R3, RZ, RZ, R2 ;  /* 0x000000ffff037224 */ /* 0x000fe200078e0002 */
[----:B------:R-:W-:Y:S06]  /*9670*/  @!P1 BRA `(.L_x_311) ;  /* 0x00000000002c9947 */ /* 0x000fec0003800000 */
        /* <DEDUP_REMOVED lines=9> */
[----:B------:R-:W-:-:S04]  /*9710*/  IMAD.WIDE.U32.X R2, R15, UR7, R2, P3 ;  /* 0x000000070f027c25 */ /* 0x000fc800098e0402 */
[----:B------:R-:W-:-:S07]  /*9720*/  IMAD.MOV.U32 R4, RZ, RZ, R2 ;  /* 0x000000ffff047224 */ /* 0x000fce00078e0002 */
.L_x_311:
[----:B------:R-:W-:Y:S01]  /*9730*/  ULDC UR4, c[0x0][0x648] ;  /* 0x0001920000047ab9 */ /* 0x000fe20000000800 */
[----:B------:R-:W-:Y:S01]  /*9740*/  LOP3.LUT R2, R19, UR15, RZ, 0xc0, !PT ;  /* 0x0000000f13027c12 */ /* 0x000fe2000f8ec0ff */
[----:B------:R-:W-:Y:S01]  /*9750*/  ULDC UR5, c[0x0][0x610] ;  /* 0x0001840000057ab9 */ /* 0x000fe20000000800 */
[----:B------:R-:W-:Y:S01]  /*9760*/  SHF.R.U64 R3, R4, UR4, R3 ;  /* 0x0000000404037c19 */ /* 0x000fe20008001203 */
[----:B------:R-:W-:Y:S01]  /*9770*/  ULDC UR4, c[0x0][0x638] ;  /* 0x00018e0000047ab9 */ /* 0x000fe20000000800 */
[----:B------:R-:W-:-:S03]  /*9780*/  LOP3.LUT R14, R14, UR14, RZ, 0xc0, !PT ;  /* 0x0000000e0e0e7c12 */ /* 0x000fc6000f8ec0ff */
[----:B------:R-:W-:Y:S02]  /*9790*/  IMAD.MOV R4, RZ, RZ, -R3 ;  /* 0x000000ffff047224 */ /* 0x000fe400078e0a03 */
[----:B------:R-:W-:Y:S02]  /*97a0*/  IMAD R3, R3, UR16, R2 ;  /* 0x0000001003037c24 */ /* 0x000fe4000f8e0202 */
[----:B------:R-:W-:Y:S01]  /*97b0*/  IMAD R13, R4, UR4, R13 ;  /* 0x00000004040d7c24 */ /* 0x000fe2000f8e020d */
[----:B------:R-:W-:Y:S01]  /*97c0*/  ULDC UR4, c[0x0][0x600] ;  /* 0x0001800000047ab9 */ /* 0x000fe20000000800 */
[----:B------:R-:W-:Y:S02]  /*97d0*/  IMAD R12, R3, UR5, R12 ;  /* 0x00000005030c7c24 */ /* 0x000fe4000f8e020c */
[----:B------:R-:W-:Y:S02]  /*97e0*/  IMAD R13, R13, UR4, R14 ;  /* 0x000000040d0d7c24 */ /* 0x000fe4000f8e020e */
[----:B------:R-:W-:-:S02]  /*97f0*/  IMAD.MOV.U32 R3, RZ, RZ, 0x1 ;  /* 0x00000001ff037424 */ /* 0x000fc400078e00ff */
[----:B------:R-:W-:Y:S01]  /*9800*/  IMAD.MOV.U32 R2, RZ, RZ, R11 ;  /* 0x000000ffff027224 */ /* 0x000fe200078e000b */
[----:B------:R-:W-:Y:S02]  /*9810*/  SEL R22, R13, R12, !P4 ;  /* 0x0000000c0d167207 */ /* 0x000fe40006000000 */
[----:B------:R-:W-:-:S07]  /*9820*/  SEL R19, R12, R13, !P4 ;  /* 0x0000000d0c137207 */ /* 0x000fce0006000000 */
.L_x_309:
[----:B------:R-:W-:Y:S05]  /*9830*/  BSYNC B1 ;  /* 0x0000000000017941 */ /* 0x000fea0003800000 */
.L_x_308:
[----:B------:R-:W-:-:S13]  /*9840*/  LOP3.LUT P1, RZ, R3, 0xff, RZ, 0xc0, !PT ;  /* 0x000000ff03ff7812 */ /* 0x000fda000782c0ff */
[----:B------:R-:W-:Y:S05]  /*9850*/  @P1 BRA `(.L_x_312) ;  /* 0xfffffff4001c1947 */ /* 0x000fea000383ffff */
[----:B------:R-:W-:Y:S05]  /*9860*/  BSYNC B0 ;  /* 0x0000000000007941 */ /* 0x000fea0003800000 */
.L_x_300:
[----:B------:R-:W-:-:S03]  /*9870*/  UMOV UR4, 0xffffffff ;  /* 0xffffffff00047882 */ /* 0x000fc60000000000 */
[----:B------:R-:W-:Y:S05]  /*9880*/  BRA.DIV UR4, `(.L_x_313) ;  /* 0x0000000a043c7947 */ /* 0x000fea000b800000 */
[----:B------:R-:W-:-:S13]  /*9890*/  ELECT P6, URZ, PT ;  /* 0x00000000003f782f */ /* 0x000fda00038c0000 */
.L_x_336:
[----:B------:R-:W-:Y:S04]  /*98a0*/  BSSY B0, `(.L_x_314) ;  /* 0x000006a000007945 */ /* 0x000fe80003800000 */
[----:B------:R-:W-:Y:S05]  /*98b0*/  @!P6 BRA `(.L_x_315) ;  /* 0x0000000400a0e947 */ /* 0x000fea0003800000 */
[----:B------:R-:W-:-:S04]  /*98c0*/  LOP3.LUT R16, R16, 0x2, RZ, 0xfc, !PT ;  /* 0x0000000210107812 */ /* 0x000fc800078efcff */
[----:B------:R-:W-:-:S13]  /*98d0*/  ISETP.NE.AND P0, PT, R16, 0x3, PT ;  /* 0x000000031000780c */ /* 0x000fda0003f05270 */
[----:B------:R-:W-:Y:S05]  /*98e0*/  @!P0 BRA `(.L_x_316) ;  /* 0x0000000000048947 */ /* 0x000fea0003800000 */
[----:B------:R-:W-:Y:S01]  /*98f0*/  BPT.TRAP 0x1 ;  /* 0x000000040000795c */ /* 0x000fe20000300000 */
.L_x_316:
[----:B------:R-:W0:Y:S01]  /*9900*/  S2R R3, SR_CgaCtaId ;  /* 0x0000000000037919 */ /* 0x000e220000008800 */
[----:B------:R-:W-:Y:S02]  /*9910*/  MOV R2, 0x400 ;  /* 0x0000040000027802 */ /* 0x000fe40000000f00 */
[----:B------:R-:W-:Y:S02]  /*9920*/  SHF.L.U32 R4, R0, 0x1f, RZ ;  /* 0x0000001f00047819 */ /* 0x000fe400000006ff */
[----:B0-----:R-:W-:-:S05]  /*9930*/  LEA R2, R3, R2, 0x18 ;  /* 0x0000000203027211 */ /* 0x001fca00078ec0ff */
[----:B------:R-:W-:-:S04]  /*9940*/  VIADD R2, R2, 0x58 ;  /* 0x0000005802027836 */ /* 0x000fc80000000000 */
[C---:B------:R-:W-:Y:S02]  /*9950*/  IMAD R7, R9.reuse, 0x8, R2 ;  /* 0x0000000809077824 */ /* 0x040fe400078e0202 */
[----:B------:R-:W-:Y:S02]  /*9960*/  VIADD R9, R9, 0x1 ;  /* 0x0000000109097836 */ /* 0x000fe40000000000 */
[----:B------:R-:W0:Y:S03]  /*9970*/  SYNCS.PHASECHK.TRANS64.TRYWAIT P0, [R7+URZ], R4 ;  /* 0x00000004070075a7 */ /* 0x000e26000800017f */
[----:B------:R-:W-:-:S04]  /*9980*/  ISETP.NE.AND P1, PT, R9, 0xb, PT ;  /* 0x0000000b0900780c */ /* 0x000fc80003f25270 */
[----:B------:R-:W-:Y:S02]  /*9990*/  SEL R3, RZ, 0x1, P1 ;  /* 0x00000001ff037807 */ /* 0x000fe40000800000 */
[----:B------:R-:W-:Y:S02]  /*99a0*/  SEL R9, R9, RZ, P1 ;  /* 0x000000ff09097207 */ /* 0x000fe40000800000 */
[----:B------:R-:W-:-:S03]  /*99b0*/  LOP3.LUT R6, R0, R3, RZ, 0x3c, !PT ;  /* 0x0000000300067212 */ /* 0x000fc600078e3cff */
[----:B------:R-:W-:Y:S01]  /*99c0*/  IMAD R8, R9, 0x8, R2 ;  /* 0x0000000809087824 */ /* 0x000fe200078e0202 */
[----:B------:R-:W-:Y:S01]  /*99d0*/  SHF.L.U32 R5, R6, 0x1f, RZ ;  /* 0x0000001f06057819 */ /* 0x000fe200000006ff */
[----:B0-----:R-:W-:Y:S06]  /*99e0*/  @!P0 BRA `(.L_x_317) ;  /* 0x0000000800048947 */ /* 0x001fec0003800000 */
.L_x_337:
[----:B------:R-:W1:Y:S01]  /*99f0*/  SYNCS.PHASECHK.TRANS64.TRYWAIT P0, [R8+URZ], R5 ;  /* 0x00000005080075a7 */ /* 0x000e62000800017f */
[----:B------:R-:W-:-:S05]  /*9a00*/  VIADD R0, R9, 0x1 ;  /* 0x0000000109007836 */ /* 0x000fca0000000000 */
[----:B------:R-:W-:-:S04]  /*9a10*/  ISETP.NE.AND P1, PT, R0, 0xb, PT ;  /* 0x0000000b0000780c */ /* 0x000fc80003f25270 */
[----:B------:R-:W-:Y:S02]  /*9a20*/  SEL R3, RZ, 0x1, P1 ;  /* 0x00000001ff037807 */ /* 0x000fe40000800000 */
[----:B0-----:R-:W-:Y:S02]  /*9a30*/  SEL R7, R0, RZ, P1 ;  /* 0x000000ff00077207 */ /* 0x001fe40000800000 */
[----:B------:R-:W-:-:S03]  /*9a40*/  LOP3.LUT R6, R6, R3, RZ, 0x3c, !PT ;  /* 0x0000000306067212 */ /* 0x000fc600078e3cff */
[----:B------:R-:W-:Y:S01]  /*9a50*/  IMAD R9, R7, 0x8, R2 ;  /* 0x0000000807097824 */ /* 0x000fe200078e0202 */
[----:B------:R-:W-:Y:S01]  /*9a60*/  SHF.L.U32 R4, R6, 0x1f, RZ ;  /* 0x0000001f06047819 */ /* 0x000fe200000006ff */
[----:B-1----:R-:W-:Y:S06]  /*9a70*/  @!P0 BRA `(.L_x_318) ;  /* 0x0000000400f48947 */ /* 0x002fec0003800000 */
.L_x_338:
[----:B------:R-:W1:Y:S01]  /*9a80*/  SYNCS.PHASECHK.TRANS64.TRYWAIT P0, [R9+URZ], R4 ;  /* 0x00000004090075a7 */ /* 0x000e62000800017f */
[----:B------:R-:W-:-:S05]  /*9a90*/  VIADD R0, R7, 0x1 ;  /* 0x0000000107007836 */ /* 0x000fca0000000000 */
[----:B------:R-:W-:-:S04]  /*9aa0*/  ISETP.NE.AND P1, PT, R0, 0xb, PT ;  /* 0x0000000b0000780c */ /* 0x000fc80003f25270 */
[----:B------:R-:W-:Y:S02]  /*9ab0*/  SEL R3, RZ, 0x1, P1 ;  /* 0x00000001ff037807 */ /* 0x000fe40000800000 */
[----:B------:R-:W-:Y:S02]  /*9ac0*/  SEL R7, R0, RZ, P1 ;  /* 0x000000ff00077207 */ /* 0x000fe40000800000 */
[----:B------:R-:W-:-:S03]  /*9ad0*/  LOP3.LUT R6, R6, R3, RZ, 0x3c, !PT ;  /* 0x0000000306067212 */ /* 0x000fc600078e3cff */
[----:B0-----:R-:W-:Y:S01]  /*9ae0*/  IMAD R8, R7, 0x8, R2 ;  /* 0x0000000807087824 */ /* 0x001fe200078e0202 */
[----:B------:R-:W-:Y:S01]  /*9af0*/  SHF.L.U32 R5, R6, 0x1f, RZ ;  /* 0x0000001f06057819 */ /* 0x000fe200000006ff */
[----:B-1----:R-:W-:Y:S06]  /*9b00*/  @!P0 BRA `(.L_x_319) ;  /* 0x0000000400e48947 */ /* 0x002fec0003800000 */
.L_x_339:
        /* <DEDUP_REMOVED lines=9> */
.L_x_340:
        /* <DEDUP_REMOVED lines=9> */
.L_x_341:
        /* <DEDUP_REMOVED lines=9> */
.L_x_342:
        /* <DEDUP_REMOVED lines=9> */
.L_x_343:
        /* <DEDUP_REMOVED lines=9> */
.L_x_344:
[----:B------:R-:W1:Y:S01]  /*9de0*/  SYNCS.PHASECHK.TRANS64.TRYWAIT P0, [R9+URZ], R4 ;  /* 0x00000004090075a7 */ /* 0x000e62000800017f */
[----:B------:R-:W-:-:S05]  /*9df0*/  VIADD R0, R7, 0x1 ;  /* 0x0000000107007836 */ /* 0x000fca0000000000 */
[----:B------:R-:W-:-:S04]  /*9e00*/  ISETP.NE.AND P1, PT, R0, 0xb, PT ;  /* 0x0000000b0000780c */ /* 0x000fc80003f25270 */
[----:B------:R-:W-:Y:S02]  /*9e10*/  SEL R3, RZ, 0x1, P1 ;  /* 0x00000001ff037807 */ /* 0x000fe40000800000 */
[----:B------:R-:W-:Y:S02]  /*9e20*/  SEL R7, R0, RZ, P1 ;  /* 0x000000ff00077207 */ /* 0x000fe40000800000 */
[----:B------:R-:W-:-:S03]  /*9e30*/  LOP3.LUT R11, R6, R3, RZ, 0x3c, !PT ;  /* 0x00000003060b7212 */ /* 0x000fc600078e3cff */
[----:B------:R-:W-:Y:S01]  /*9e40*/  IMAD R6, R7, 0x8, R2 ;  /* 0x0000000807067824 */ /* 0x000fe200078e0202 */
[----:B0-----:R-:W-:Y:S01]  /*9e50*/  SHF.L.U32 R5, R11, 0x1f, RZ ;  /* 0x0000001f0b057819 */ /* 0x001fe200000006ff */
[----:B-1----:R-:W-:Y:S06]  /*9e60*/  @!P0 BRA `(.L_x_325) ;  /* 0x0000000400848947 */ /* 0x002fec0003800000 */
.L_x_345:
[----:B------:R-:W1:Y:S01]  /*9e70*/  SYNCS.PHASECHK.TRANS64.TRYWAIT P0, [R6+URZ], R5 ;  /* 0x00000005060075a7 */ /* 0x000e62000800017f */
[----:B------:R-:W-:-:S05]  /*9e80*/  VIADD R0, R7, 0x1 ;  /* 0x0000000107007836 */ /* 0x000fca0000000000 */
[----:B------:R-:W-:-:S04]  /*9e90*/  ISETP.NE.AND P1, PT, R0, 0xb, PT ;  /* 0x0000000b0000780c */ /* 0x000fc80003f25270 */
[----:B0-----:R-:W-:Y:S02]  /*9ea0*/  SEL R4, RZ, 0x1, P1 ;  /* 0x00000001ff047807 */ /* 0x001fe40000800000 */
[----:B------:R-:W-:Y:S02]  /*9eb0*/  SEL R3, R0, RZ, P1 ;  /* 0x000000ff00037207 */ /* 0x000fe40000800000 */
[----:B------:R-:W-:Y:S01]  /*9ec0*/  LOP3.LUT R0, R11, R4, RZ, 0x3c, !PT ;  /* 0x000000040b007212 */ /* 0x000fe200078e3cff */
[----:B-1----:R-:W-:Y:S06]  /*9ed0*/  @!P0 BRA `(.L_x_326) ;  /* 0x00000004007c8947 */ /* 0x002fec0003800000 */
.L_x_346:
[----:B------:R-:W-:Y:S01]  /*9ee0*/  IMAD R3, R3, 0x8, R2 ;  /* 0x0000000803037824 */ /* 0x000fe200078e0202 */
[----:B------:R-:W-:-:S07]  /*9ef0*/  SHF.L.U32 R0, R0, 0x1f, RZ ;  /* 0x0000001f00007819 */ /* 0x000fce00000006ff */
.L_x_327:
[----:B-1----:R1:W2:Y:S02]  /*9f00*/  SYNCS.PHASECHK.TRANS64.TRYWAIT P0, [R3+URZ], R0 ;  /* 0x00000000030075a7 */ /* 0x0022a4000800017f */
[----:B--2---:R-:W-:Y:S05]  /*9f10*/  @!P0 NANOSLEEP.SYNCS 0x989680 ;  /* 0x009896800000895d */ /* 0x004fea0003900000 */
[----:B------:R-:W2:Y:S02]  /*9f20*/  @!P0 SYNCS.PHASECHK.TRANS64 P0, [R3+URZ], R0 ;  /* 0x00000000030085a7 */ /* 0x000ea4000800007f */
[----:B--2---:R-:W-:Y:S05]  /*9f30*/  @!P0 BRA `(.L_x_327) ;  /* 0xfffffffc00f08947 */ /* 0x004fea000383ffff */
.L_x_315:
[----:B------:R-:W-:Y:S05]  /*9f40*/  BSYNC B0 ;  /* 0x0000000000007941 */ /* 0x000fea0003800000 */
.L_x_314:
[----:B------:R-:W-:Y:S05]  /*9f50*/  EXIT ;  /* 0x000000000000794d */ /* 0x000fea0003800000 */
.L_x_20:
[----:B-1----:R1:W2:Y:S02]  /*9f60*/  SYNCS.PHASECHK.TRANS64.TRYWAIT P0, [R159+URZ], R0 ;  /* 0x000000009f0075a7 */ /* 0x0022a4000800017f */
[----:B--2---:R-:W-:Y:S05]  /*9f70*/  @!P0 NANOSLEEP.SYNCS 0x989680 ;  /* 0x009896800000895d */ /* 0x004fea0003900000 */
[----:B------:R-:W2:Y:S02]  /*9f80*/  @!P0 SYNCS.PHASECHK.TRANS64 P0, [R159+URZ], R0 ;  /* 0x000000009f0085a7 */ /* 0x000ea4000800007f */
[----:B--2---:R-:W-:Y:S05]  /*9f90*/  @!P0 BRA `(.L_x_20) ;  /* 0xfffffffc00f08947 */ /* 0x004fea000383ffff */
[----:B------:R-:W-:Y:S05]  /*9fa0*/  BRA `(.L_x_328) ;  /* 0xffffff7400f07947 */ /* 0x000fea000383ffff */
.L_x_25:
[----:B--2---:R2:W3:Y:S02]  /*9fb0*/  SYNCS.PHASECHK.TRANS64.TRYWAIT P1, [R3+URZ], R0 ;  /* 0x00000000030075a7 */ /* 0x0044e4000802017f */
[----:B---3--:R-:W-:Y:S05]  /*9fc0*/  @!P1 NANOSLEEP.SYNCS 0x989680 ;  /* 0x009896800000995d */ /* 0x008fea0003900000 */
[----:B------:R-:W3:Y:S02]  /*9fd0*/  @!P1 SYNCS.PHASECHK.TRANS64 P1, [R3+URZ], R0 ;  /* 0x00000000030095a7 */ /* 0x000ee4000802007f */
[----:B---3--:R-:W-:Y:S05]  /*9fe0*/  @!P1 BRA `(.L_x_25) ;  /* 0xfffffffc00f09947 */ /* 0x008fea000383ffff */
[----:B------:R-:W-:Y:S05]  /*9ff0*/  BRA `(.L_x_24) ;  /* 0xffffff7800607947 */ /* 0x000fea000383ffff */
.L_x_30:
[----:B--2---:R-:W-:-:S04]  /*a000*/  IMAD.U32 R5, RZ, RZ, UR4 ;  /* 0x00000004ff057e24 */ /* 0x004fc8000f8e00ff */
[----:B------:R2:W3:Y:S03]  /*a010*/  SYNCS.PHASECHK.TRANS64.TRYWAIT P1, [R5+URZ], R4 ;  /* 0x00000004050075a7 */ /* 0x0004e6000802017f */
[----:B---3--:R-:W-:Y:S05]  /*a020*/  @!P1 NANOSLEEP.SYNCS 0x989680 ;  /* 0x009896800000995d */ /* 0x008fea0003900000 */
[----:B------:R-:W3:Y:S02]  /*a030*/  @!P1 SYNCS.PHASECHK.TRANS64 P1, [R5+URZ], R4 ;  /* 0x00000004050095a7 */ /* 0x000ee4000802007f */
[----:B---3--:R-:W-:Y:S05]  /*a040*/  @!P1 BRA `(.L_x_30) ;  /* 0xfffffffc00ec9947 */ /* 0x008fea000383ffff */
[----:B------:R-:W-:Y:S05]  /*a050*/  BRA `(.L_x_29) ;  /* 0xffffff7800f07947 */ /* 0x000fea000383ffff */
.L_x_36:
[----:B-1----:R1:W2:Y:S02]  /*a060*/  SYNCS.PHASECHK.TRANS64.TRYWAIT P0, [R159+URZ+0x10], R0 ;  /* 0x000010009f0075a7 */ /* 0x0022a4000800017f */
[----:B--2---:R-:W-:Y:S05]  /*a070*/  @!P0 NANOSLEEP.SYNCS 0x989680 ;  /* 0x009896800000895d */ /* 0x004fea0003900000 */
[----:B------:R-:W2:Y:S02]  /*a080*/  @!P0 SYNCS.PHASECHK.TRANS64 P0, [R159+URZ+0x10], R0 ;  /* 0x000010009f0085a7 */ /* 0x000ea4000800007f */
[----:B--2---:R-:W-:Y:S05]  /*a090*/  @!P0 BRA `(.L_x_36) ;  /* 0xfffffffc00f08947 */ /* 0x004fea000383ffff */
[----:B------:R-:W-:Y:S05]  /*a0a0*/  BRA `(.L_x_329) ;  /* 0xffffff7c00fc7947 */ /* 0x000fea000383ffff */
.L_x_301:
[----:B------:R-:W-:Y:S01]  /*a0b0*/  BSSY B1, `(.L_x_330) ;  /* 0x0000006000017945 */ /* 0x000fe20003800000 */
[----:B------:R-:W-:-:S07]  /*a0c0*/  IMAD.MOV.U32 R15, RZ, RZ, -0x1 ;  /* 0xffffffffff0f7424 */ /* 0x000fce00078e00ff */
[----:B-----5:R-:W-:Y:S05]  /*a0d0*/  WARPSYNC.COLLECTIVE R15, `(.L_x_331) ;  /* 0x000000000f0c7348 */ /* 0x020fea0003c00000 */
[----:B------:R-:W-:Y:S02]  /*a0e0*/  ELECT P6, UR62, PT ;  /* 0x00000000003e782f */ /* 0x000fe400038c0000 */
[----:B------:R-:W-:Y:S01]  /*a0f0*/  MOV R14, UR62 ;  /* 0x0000003e000e7c02 */ /* 0x000fe20008000f00 */
[----:B-----5:R-:W-:Y:S10]  /*a100*/  ENDCOLLECTIVE ;  /* 0x000000000000791b */ /* 0x020ff40003800000 */
.L_x_331:
[----:B------:R-:W-:Y:S05]  /*a110*/  BSYNC B1 ;  /* 0x0000000000017941 */ /* 0x000fea0003800000 */
.L_x_330:
[----:B------:R-:W-:Y:S05]  /*a120*/  BRA `(.L_x_332) ;  /* 0xffffffe800f47947 */ /* 0x000fea000383ffff */
.L_x_304:
[----:B0-----:R0:W1:Y:S02]  /*a130*/  SYNCS.PHASECHK.TRANS64.TRYWAIT P1, [R13+URZ+0x58], R4 ;  /* 0x000058040d0075a7 */ /* 0x001064000802017f */
[----:B-1----:R-:W-:Y:S05]  /*a140*/  @!P1 NANOSLEEP.SYNCS 0x989680 ;  /* 0x009896800000995d */ /* 0x002fea0003900000 */
[----:B------:R-:W1:Y:S02]  /*a150*/  @!P1 SYNCS.PHASECHK.TRANS64 P1, [R13+URZ+0x58], R4 ;  /* 0x000058040d0095a7 */ /* 0x000e64000802007f */
[----:B-1----:R-:W-:Y:S05]  /*a160*/  @!P1 BRA `(.L_x_304) ;  /* 0xfffffffc00f09947 */ /* 0x002fea000383ffff */
[----:B------:R-:W-:Y:S05]  /*a170*/  BRA `(.L_x_333) ;  /* 0xffffffec00307947 */ /* 0x000fea000383ffff */
.L_x_313:
[----:B------:R-:W-:Y:S01]  /*a180*/  BSSY B0, `(.L_x_334) ;  /* 0x0000006000007945 */ /* 0x000fe20003800000 */
[----:B------:R-:W-:-:S07]  /*a190*/  IMAD.MOV.U32 R15, RZ, RZ, -0x1 ;  /* 0xffffffffff0f7424 */ /* 0x000fce00078e00ff */
[----:B-----5:R-:W-:Y:S05]  /*a1a0*/  WARPSYNC.COLLECTIVE R15, `(.L_x_335) ;  /* 0x000000000f0c7348 */ /* 0x020fea0003c00000 */
[----:B------:R-:W-:Y:S02]  /*a1b0*/  ELECT P6, UR62, PT ;  /* 0x00000000003e782f */ /* 0x000fe400038c0000 */
[----:B------:R-:W-:Y:S01]  /*a1c0*/  MOV R14, UR62 ;  /* 0x0000003e000e7c02 */ /* 0x000fe20008000f00 */
[----:B-----5:R-:W-:Y:S10]  /*a1d0*/  ENDCOLLECTIVE ;  /* 0x000000000000791b */ /* 0x020ff40003800000 */
.L_x_335:
[----:B------:R-:W-:Y:S05]  /*a1e0*/  BSYNC B0 ;  /* 0x0000000000007941 */ /* 0x000fea0003800000 */
.L_x_334:
[----:B------:R-:W-:Y:S05]  /*a1f0*/  BRA `(.L_x_336) ;  /* 0xfffffff400a87947 */ /* 0x000fea000383ffff */
.L_x_317:
[----:B0-----:R0:W1:Y:S02]  /*a200*/  SYNCS.PHASECHK.TRANS64.TRYWAIT P0, [R7+URZ], R4 ;  /* 0x00000004070075a7 */ /* 0x001064000800017f */
[----:B-1----:R-:W-:Y:S05]  /*a210*/  @!P0 NANOSLEEP.SYNCS 0x989680 ;  /* 0x009896800000895d */ /* 0x002fea0003900000 */
[----:B------:R-:W1:Y:S02]  /*a220*/  @!P0 SYNCS.PHASECHK.TRANS64 P0, [R7+URZ], R4 ;  /* 0x00000004070085a7 */ /* 0x000e64000800007f */
[----:B-1----:R-:W-:Y:S05]  /*a230*/  @!P0 BRA `(.L_x_317) ;  /* 0xfffffffc00f08947 */ /* 0x002fea000383ffff */
[----:B------:R-:W-:Y:S05]  /*a240*/  BRA `(.L_x_337) ;  /* 0xfffffff400e87947 */ /* 0x000fea000383ffff */
.L_x_318:
[----:B0-----:R0:W1:Y:S02]  /*a250*/  SYNCS.PHASECHK.TRANS64.TRYWAIT P0, [R8+URZ], R5 ;  /* 0x00000005080075a7 */ /* 0x001064000800017f */
[----:B-1----:R-:W-:Y:S05]  /*a260*/  @!P0 NANOSLEEP.SYNCS 0x989680 ;  /* 0x009896800000895d */ /* 0x002fea0003900000 */
[----:B------:R-:W1:Y:S02]  /*a270*/  @!P0 SYNCS.PHASECHK.TRANS64 P0, [R8+URZ], R5 ;  /* 0x00000005080085a7 */ /* 0x000e64000800007f */
[----:B-1----:R-:W-:Y:S05]  /*a280*/  @!P0 BRA `(.L_x_318) ;  /* 0xfffffffc00f08947 */ /* 0x002fea000383ffff */
[----:B------:R-:W-:Y:S05]  /*a290*/  BRA `(.L_x_338) ;  /* 0xfffffff400f87947 */ /* 0x000fea000383ffff */
.L_x_319:
[----:B0-----:R0:W1:Y:S02]  /*a2a0*/  SYNCS.PHASECHK.TRANS64.TRYWAIT P0, [R9+URZ], R4 ;  /* 0x00000004090075a7 */ /* 0x001064000800017f */
[----:B-1----:R-:W-:Y:S05]  /*a2b0*/  @!P0 NANOSLEEP.SYNCS 0x989680 ;  /* 0x009896800000895d */ /* 0x002fea0003900000 */
[----:B------:R-:W1:Y:S02]  /*a2c0*/  @!P0 SYNCS.PHASECHK.TRANS64 P0, [R9+URZ], R4 ;  /* 0x00000004090085a7 */ /* 0x000e64000800007f */
[----:B-1----:R-:W-:Y:S05]  /*a2d0*/  @!P0 BRA `(.L_x_319) ;  /* 0xfffffffc00f08947 */ /* 0x002fea000383ffff */
[----:B------:R-:W-:Y:S05]  /*a2e0*/  BRA `(.L_x_339) ;  /* 0xfffffff800087947 */ /* 0x000fea000383ffff */
.L_x_320:
[----:B0-----:R0:W1:Y:S02]  /*a2f0*/  SYNCS.PHASECHK.TRANS64.TRYWAIT P0, [R8+URZ], R5 ;  /* 0x00000005080075a7 */ /* 0x001064000800017f */
[----:B-1----:R-:W-:Y:S05]  /*a300*/  @!P0 NANOSLEEP.SYNCS 0x989680 ;  /* 0x009896800000895d */ /* 0x002fea0003900000 */
[----:B------:R-:W1:Y:S02]  /*a310*/  @!P0 SYNCS.PHASECHK.TRANS64 P0, [R8+URZ], R5 ;  /* 0x00000005080085a7 */ /* 0x000e64000800007f */
[----:B-1----:R-:W-:Y:S05]  /*a320*/  @!P0 BRA `(.L_x_320) ;  /* 0xfffffffc00f08947 */ /* 0x002fea000383ffff */
[----:B------:R-:W-:Y:S05]  /*a330*/  BRA `(.L_x_340) ;  /* 0xfffffff800187947 */ /* 0x000fea000383ffff */
.L_x_321:
[----:B0-----:R0:W1:Y:S02]  /*a340*/  SYNCS.PHASECHK.TRANS64.TRYWAIT P0, [R9+URZ], R4 ;  /* 0x00000004090075a7 */ /* 0x001064000800017f */
[----:B-1----:R-:W-:Y:S05]  /*a350*/  @!P0 NANOSLEEP.SYNCS 0x989680 ;  /* 0x009896800000895d */ /* 0x002fea0003900000 */
[----:B------:R-:W1:Y:S02]  /*a360*/  @!P0 SYNCS.PHASECHK.TRANS64 P0, [R9+URZ], R4 ;  /* 0x00000004090085a7 */ /* 0x000e64000800007f */
[----:B-1----:R-:W-:Y:S05]  /*a370*/  @!P0 BRA `(.L_x_321) ;  /* 0xfffffffc00f08947 */ /* 0x002fea000383ffff */
[----:B------:R-:W-:Y:S05]  /*a380*/  BRA `(.L_x_341) ;  /* 0xfffffff800287947 */ /* 0x000fea000383ffff */
.L_x_322:
[----:B0-----:R0:W1:Y:S02]  /*a390*/  SYNCS.PHASECHK.TRANS64.TRYWAIT P0, [R8+URZ], R5 ;  /* 0x00000005080075a7 */ /* 0x001064000800017f */
[----:B-1----:R-:W-:Y:S05]  /*a3a0*/  @!P0 NANOSLEEP.SYNCS 0x989680 ;  /* 0x009896800000895d */ /* 0x002fea0003900000 */
[----:B------:R-:W1:Y:S02]  /*a3b0*/  @!P0 SYNCS.PHASECHK.TRANS64 P0, [R8+URZ], R5 ;  /* 0x00000005080085a7 */ /* 0x000e64000800007f */
[----:B-1----:R-:W-:Y:S05]  /*a3c0*/  @!P0 BRA `(.L_x_322) ;  /* 0xfffffffc00f08947 */ /* 0x002fea000383ffff */
[----:B------:R-:W-:Y:S05]  /*a3d0*/  BRA `(.L_x_342) ;  /* 0xfffffff800387947 */ /* 0x000fea000383ffff */
.L_x_323:
[----:B0-----:R0:W1:Y:S02]  /*a3e0*/  SYNCS.PHASECHK.TRANS64.TRYWAIT P0, [R9+URZ], R4 ;  /* 0x00000004090075a7 */ /* 0x001064000800017f */
[----:B-1----:R-:W-:Y:S05]  /*a3f0*/  @!P0 NANOSLEEP.SYNCS 0x989680 ;  /* 0x009896800000895d */ /* 0x002fea0003900000 */
[----:B------:R-:W1:Y:S02]  /*a400*/  @!P0 SYNCS.PHASECHK.TRANS64 P0, [R9+URZ], R4 ;  /* 0x00000004090085a7 */ /* 0x000e64000800007f */
[----:B-1----:R-:W-:Y:S05]  /*a410*/  @!P0 BRA `(.L_x_323) ;  /* 0xfffffffc00f08947 */ /* 0x002fea000383ffff */
[----:B------:R-:W-:Y:S05]  /*a420*/  BRA `(.L_x_343) ;  /* 0xfffffff800487947 */ /* 0x000fea000383ffff */
.L_x_324:
[----:B0-----:R0:W1:Y:S02]  /*a430*/  SYNCS.PHASECHK.TRANS64.TRYWAIT P0, [R8+URZ], R5 ;  /* 0x00000005080075a7 */ /* 0x001064000800017f */
[----:B-1----:R-:W-:Y:S05]  /*a440*/  @!P0 NANOSLEEP.SYNCS 0x989680 ;  /* 0x009896800000895d */ /* 0x002fea0003900000 */
[----:B------:R-:W1:Y:S02]  /*a450*/  @!P0 SYNCS.PHASECHK.TRANS64 P0, [R8+URZ], R5 ;  /* 0x00000005080085a7 */ /* 0x000e64000800007f */
[----:B-1----:R-:W-:Y:S05]  /*a460*/  @!P0 BRA `(.L_x_324) ;  /* 0xfffffffc00f08947 */ /* 0x002fea000383ffff */
[----:B------:R-:W-:Y:S05]  /*a470*/  BRA `(.L_x_344) ;  /* 0xfffffff800587947 */ /* 0x000fea000383ffff */
.L_x_325:
[----:B0-----:R0:W1:Y:S02]  /*a480*/  SYNCS.PHASECHK.TRANS64.TRYWAIT P0, [R9+URZ], R4 ;  /* 0x00000004090075a7 */ /* 0x001064000800017f */
[----:B-1----:R-:W-:Y:S05]  /*a490*/  @!P0 NANOSLEEP.SYNCS 0x989680 ;  /* 0x009896800000895d */ /* 0x002fea0003900000 */
[----:B------:R-:W1:Y:S02]  /*a4a0*/  @!P0 SYNCS.PHASECHK.TRANS64 P0, [R9+URZ], R4 ;  /* 0x00000004090085a7 */ /* 0x000e64000800007f */
[----:B-1----:R-:W-:Y:S05]  /*a4b0*/  @!P0 BRA `(.L_x_325) ;  /* 0xfffffffc00f08947 */ /* 0x002fea000383ffff */
[----:B------:R-:W-:Y:S05]  /*a4c0*/  BRA `(.L_x_345) ;  /* 0xfffffff800687947 */ /* 0x000fea000383ffff */
.L_x_326:
[----:B0-----:R0:W1:Y:S02]  /*a4d0*/  SYNCS.PHASECHK.TRANS64.TRYWAIT P0, [R6+URZ], R5 ;  /* 0x00000005060075a7 */ /* 0x001064000800017f */
[----:B-1----:R-:W-:Y:S05]  /*a4e0*/  @!P0 NANOSLEEP.SYNCS 0x989680 ;  /* 0x009896800000895d */ /* 0x002fea0003900000 */
[----:B------:R-:W1:Y:S02]  /*a4f0*/  @!P0 SYNCS.PHASECHK.TRANS64 P0, [R6+URZ], R5 ;  /* 0x00000005060085a7 */ /* 0x000e64000800007f */
[----:B-1----:R-:W-:Y:S05]  /*a500*/  @!P0 BRA `(.L_x_326) ;  /* 0xfffffffc00f08947 */ /* 0x002fea000383ffff */
[----:B------:R-:W-:Y:S05]  /*a510*/  BRA `(.L_x_346) ;  /* 0xfffffff800707947 */ /* 0x000fea000383ffff */
.L_x_347:
[----:B------:R-:W-:-:S00]  /*a520*/  BRA `(.L_x_347) ;  /* 0xfffffffc00fc7947 */ /* 0x000fc0000383ffff */
[----:B------:R-:W-:-:S00]  /*a530*/  NOP ;  /* 0x0000000000007918 */ /* 0x000fc00000000000 */
        /* <DEDUP_REMOVED lines=12> */
.L_x_348:


//--------------------- .nv.global.init           --------------------------
	.section	.nv.global.init,"aw",@progbits
.nv.global.init:
	.type		$str$22,@object
	.size		$str$22,($str$23 - $str$22)
$str$22:
        /*0000*/ 	.byte	0x6b, 0x5f, 0x74, 0x69, 0x6c, 0x65, 0x5f, 0x63, 0x6f, 0x75, 0x6e, 0x74, 0x20, 0x3e, 0x3d, 0x20
        /*0010*/ 	.byte	0x31, 0x00
	.type		$str$23,@object
	.size		$str$23,(__unnamed_1 - $str$23)
$str$23:
        /*0012*/ 	.byte	0x2f, 0x74, 0x6d, 0x70, 0x2f, 0x63, 0x75, 0x74, 0x6c, 0x61, 0x73, 0x73, 0x5f, 0x73, 0x77, 0x65
        /*0022*/ 	.byte	0x65, 0x70, 0x5f, 0x73, 0x72, 0x63, 0x2f, 0x69, 0x6e, 0x63, 0x6c, 0x75, 0x64, 0x65, 0x2f, 0x63
        /*0032*/ 	.byte	0x75, 0x74, 0x6c, 0x61, 0x73, 0x73, 0x2f, 0x67, 0x65, 0x6d, 0x6d, 0x2f, 0x63, 0x6f, 0x6c, 0x6c
        /*0042*/ 	.byte	0x65, 0x63, 0x74, 0x69, 0x76, 0x65, 0x2f, 0x73, 0x6d, 0x39, 0x30, 0x5f, 0x6d, 0x6d, 0x61, 0x5f
        /*0052*/ 	.byte	0x74, 0x6d, 0x61, 0x5f, 0x67, 0x6d, 0x6d, 0x61, 0x5f, 0x73, 0x73, 0x5f, 0x77, 0x61, 0x72, 0x70
        /*0062*/ 	.byte	0x73, 0x70, 0x65, 0x63, 0x69, 0x61, 0x6c, 0x69, 0x7a, 0x65, 0x64, 0x2e, 0x68, 0x70, 0x70, 0x00
	.type		__unnamed_1,@object
	.size		__unnamed_1,(.L_0 - __unnamed_1)
__unnamed_1:
        /*0072*/ 	.byte	0x76, 0x6f, 0x69, 0x64, 0x20, 0x63, 0x75, 0x74, 0x6c, 0x61, 0x73, 0x73, 0x3a, 0x3a, 0x67, 0x65
        /* <DEDUP_REMOVED lines=172> */
        /*0b42*/ 	.byte	0x6e, 0x74, 0x69, 0x74, 0x79, 0x5d, 0x00
.L_0:


//--------------------- .nv.shared._ZN7cutlass13device_kernelINS_4gemm6kernel13GemmUniversalIN4cute5tupleIJiiiiEEENS1_10collective13CollectiveMmaINS1_34MainloopSm90TmaGmmaWarpSpecializedILi11ENS5_IJNS4_1CILi1EEENSA_ILi4EEESB_EEENS1_32KernelTmaWarpSpecializedPingpongEEENS5_IJNSA_ILi64EEENSA_ILi256EEESG_EEEaNS5_IJlSB_lEEEaSJ_NS4_8TiledMMAINS4_8MMA_AtomIJNS4_4SM904GMMA27MMA_64x256x32_S32S8S8_SS_TNEEEENS4_6LayoutINS5_IJSB_SB_SB_EEENS5_IJNSA_ILi0EEESS_SS_EEEEENS5_IJNS4_10UnderscoreESV_SV_EEEEENS4_23SM90_TMA_LOAD_MULTICASTENS4_14ComposedLayoutINS4_7SwizzleILi2ELi4ELi3EEENS4_18smem_ptr_flag_bitsILi8EEENSQ_INS5_IJNSA_ILi8EEESG_EEENS5_IJSG_SB_EEEEEEEvNS4_8identityENS4_13SM90_TMA_LOADES18_vS19_EENS_8epilogue10collective6detail29Sm90TmaWarpSpecializedAdapterINS1D_15DefaultEpilogueIaSJ_SJ_NS1C_6thread17LinearCombinationIaLi1EiiLNS1H_9ScaleType4KindE0ELNS_15FloatRoundStyleE2EaEENS1_15EpilogueDefaultEEEEEvvEEEEvNT_6ParamsE --------------------------
	.section	.nv.shared._ZN7cutlass13device_kernelINS_4gemm6kernel13GemmUniversalIN4cute5tupleIJiiiiEEENS1_10collective13CollectiveMmaINS1_34MainloopSm90TmaGmmaWarpSpecializedILi11ENS5_IJNS4_1CILi1EEENSA_ILi4EEESB_EEENS1_32KernelTmaWarpSpecializedPingpongEEENS5_IJNSA_ILi64EEENSA_ILi256EEESG_EEEaNS5_IJlSB_lEEEaSJ_NS4_8TiledMMAINS4_8MMA_AtomIJNS4_4SM904GMMA27MMA_64x256x32_S32S8S8_SS_TNEEEENS4_6LayoutINS5_IJSB_SB_SB_EEENS5_IJNSA_ILi0EEESS_SS_EEEEENS5_IJNS4_10UnderscoreESV_SV_EEEEENS4_23SM90_TMA_LOAD_MULTICASTENS4_14ComposedLayoutINS4_7SwizzleILi2ELi4ELi3EEENS4_18smem_ptr_flag_bitsILi8EEENSQ_INS5_IJNSA_ILi8EEESG_EEENS5_IJSG_SB_EEEEEEEvNS4_8identityENS4_13SM90_TMA_LOADES18_vS19_EENS_8epilogue10collective6detail29Sm90TmaWarpSpecializedAdapterINS1D_15DefaultEpilogueIaSJ_SJ_NS1C_6thread17LinearCombinationIaLi1EiiLNS1H_9ScaleType4KindE0ELNS_15FloatRoundStyleE2EaEENS1_15EpilogueDefaultEEEEEvvEEEEvNT_6ParamsE,"aw",@nobits
	.sectionflags	@""
	.align	16
	.zero		1024


//--------------------- .nv.shared.reserved.0     --------------------------
	.section	.nv.shared.reserved.0,"aw",@nobits
	.weak		__nv_reservedSMEM_offset_0_alias
	.size		__nv_reservedSMEM_offset_0_alias, 0, 0
	.other		__nv_reservedSMEM_offset_0_alias,@"STO_CUDA_RESERVED_SHARED STV_DEFAULT"
__nv_reservedSMEM_offset_0_alias:
	.zero		0


//--------------------- .nv.global                --------------------------
	.section	.nv.global,"aw",@nobits
.nv.global:
	.type		_ZN40_INTERNAL_f9aa12ef_4_k_cu_df6f86ca_299834cute1_E,@object
	.size		_ZN40_INTERNAL_f9aa12ef_4_k_cu_df6f86ca_299834cute1_E,(_ZN40_INTERNAL_f9aa12ef_4_k_cu_df6f86ca_299834cuda3std3__45__cpo6cbeginE - _ZN40_INTERNAL_f9aa12ef_4_k_cu_df6f86ca_299834cute1_E)
_ZN40_INTERNAL_f9aa12ef_4_k_cu_df6f86ca_299834cute1_E:
	.zero		1
	.type		_ZN40_INTERNAL_f9aa12ef_4_k_cu_df6f86ca_299834cuda3std3__45__cpo6cbeginE,@object
	.size		_ZN40_INTERNAL_f9aa12ef_4_k_cu_df6f86ca_299834cuda3std3__45__cpo6cbeginE,(_ZN40_INTERNAL_f9aa12ef_4_k_cu_df6f86ca_299834cuda3std3__48in_placeE - _ZN40_INTERNAL_f9aa12ef_4_k_cu_df6f86ca_299834cuda3std3__45__cpo6cbeginE)
_ZN40_INTERNAL_f9aa12ef_4_k_cu_df6f86ca_299834cuda3std3__45__cpo6cbeginE:
	.zero		1
	.type		_ZN40_INTERNAL_f9aa12ef_4_k_cu_df6f86ca_299834cuda3std3__48in_placeE,@object
	.size		_ZN40_INTERNAL_f9aa12ef_4_k_cu_df6f86ca_299834cuda3std3__48in_placeE,(_ZN40_INTERNAL_f9aa12ef_4_k_cu_df6f86ca_299834cuda3std6ranges3__45__cpo9iter_moveE - _ZN40_INTERNAL_f9aa12ef_4_k_cu_df6f86ca_299834cuda3std3__48in_placeE)
_ZN40_INTERNAL_f9aa12ef_4_k_cu_df6f86ca_299834cuda3std3__48in_placeE:
	.zero		1
	.type		_ZN40_INTERNAL_f9aa12ef_4_k_cu_df6f86ca_299834cuda3std6ranges3__45__cpo9iter_moveE,@object
	.size		_ZN40_INTERNAL_f9aa12ef_4_k_cu_df6f86ca_299834cuda3std6ranges3__45__cpo9iter_moveE,(_ZN40_INTERNAL_f9aa12ef_4_k_cu_df6f86ca_299834cuda3std3__45__cpo5beginE - _ZN40_INTERNAL_f9aa12ef_4_k_cu_df6f86ca_299834cuda3std6ranges3__45__cpo9iter_moveE)
_ZN40_INTERNAL_f9aa12ef_4_k_cu_df6f86ca_299834cuda3std6ranges3__45__cpo9iter_moveE:
	.zero		1
	.type		_ZN40_INTERNAL_f9aa12ef_4_k_cu_df6f86ca_299834cuda3std3__45__cpo5beginE,@object
	.size		_ZN40_INTERNAL_f9aa12ef_4_k_cu_df6f86ca_299834cuda3std3__45__cpo5beginE,(_ZN40_INTERNAL_f9aa12ef_4_k_cu_df6f86ca_299834cuda3std3__442_GLOBAL__N__f9aa12ef_4_k_cu_df6f86ca_299836ignoreE - _ZN40_INTERNAL_f9aa12ef_4_k_cu_df6f86ca_299834cuda3std3__45__cpo5beginE)
_ZN40_INTERNAL_f9aa12ef_4_k_cu_df6f86ca_299834cuda3std3__45__cpo5beginE:
	.zero		1
	.type		_ZN40_INTERNAL_f9aa12ef_4_k_cu_df6f86ca_299834cuda3std3__442_GLOBAL__N__f9aa12ef_4_k_cu_df6f86ca_299836ignoreE,@object
	.size		_ZN40_INTERNAL_f9aa12ef_4_k_cu_df6f86ca_299834cuda3std3__442_GLOBAL__N__f9aa12ef_4_k_cu_df6f86ca_299836ignoreE,(_ZN40_INTERNAL_f9aa12ef_4_k_cu_df6f86ca_299834cute7productE - _ZN40_INTERNAL_f9aa12ef_4_k_cu_df6f86ca_299834cuda3std3__442_GLOBAL__N__f9aa12ef_4_k_cu_df6f86ca_299836ignoreE)
_ZN40_INTERNAL_f9aa12ef_4_k_cu_df6f86ca_299834cuda3std3__442_GLOBAL__N__f9aa12ef_4_k_cu_df6f86ca_299836ignoreE:
	.zero		1
	.type		_ZN40_INTERNAL_f9aa12ef_4_k_cu_df6f86ca_299834cute7productE,@object
	.size		_ZN40_INTERNAL_f9aa12ef_4_k_cu_df6f86ca_299834cute7productE,(_ZN40_INTERNAL_f9aa12ef_4_k_cu_df6f86ca_299834cuda3std3__45__cpo3endE - _ZN40_INTERNAL_f9aa12ef_4_k_cu_df6f86ca_299834cute7productE)
_ZN40_INTERNAL_f9aa12ef_4_k_cu_df6f86ca_299834cute7productE:
	.zero		1
	.type		_ZN40_INTERNAL_f9aa12ef_4_k_cu_df6f86ca_299834cuda3std3__45__cpo3endE,@object
	.size		_ZN40_INTERNAL_f9aa12ef_4_k_cu_df6f86ca_299834cuda3std3__45__cpo3endE,(_ZN40_INTERNAL_f9aa12ef_4_k_cu_df6f86ca_299834cuda3std3__419piecewise_constructE - _ZN40_INTERNAL_f9aa12ef_4_k_cu_df6f86ca_299834cuda3std3__45__cpo3endE)
_ZN40_INTERNAL_f9aa12ef_4_k_cu_df6f86ca_299834cuda3std3__45__cpo3endE:
	.zero		1
	.type		_ZN40_INTERNAL_f9aa12ef_4_k_cu_df6f86ca_299834cuda3std3__419piecewise_constructE,@object
	.size		_ZN40_INTERNAL_f9aa12ef_4_k_cu_df6f86ca_299834cuda3std3__419piecewise_constructE,(_ZN40_INTERNAL_f9aa12ef_4_k_cu_df6f86ca_299834cuda3std3__45__cpo4cendE - _ZN40_INTERNAL_f9aa12ef_4_k_cu_df6f86ca_299834cuda3std3__419piecewise_constructE)
_ZN40_INTERNAL_f9aa12ef_4_k_cu_df6f86ca_299834cuda3std3__419piecewise_constructE:
	.zero		1
	.type		_ZN40_INTERNAL_f9aa12ef_4_k_cu_df6f86ca_299834cuda3std3__45__cpo4cendE,@object
	.size		_ZN40_INTERNAL_f9aa12ef_4_k_cu_df6f86ca_299834cuda3std3__45__cpo4cendE,(_ZN40_INTERNAL_f9aa12ef_4_k_cu_df6f86ca_299834cuda3std6ranges3__45__cpo4swapE - _ZN40_INTERNAL_f9aa12ef_4_k_cu_df6f86ca_299834cuda3std3__45__cpo4cendE)
_ZN40_INTERNAL_f9aa12ef_4_k_cu_df6f86ca_299834cuda3std3__45__cpo4cendE:
	.zero		1
	.type		_ZN40_INTERNAL_f9aa12ef_4_k_cu_df6f86ca_299834cuda3std6ranges3__45__cpo4swapE,@object
	.size		_ZN40_INTERNAL_f9aa12ef_4_k_cu_df6f86ca_299834cuda3std6ranges3__45__cpo4swapE,(.L_8 - _ZN40_INTERNAL_f9aa12ef_4_k_cu_df6f86ca_299834cuda3std6ranges3__45__cpo4swapE)
_ZN40_INTERNAL_f9aa12ef_4_k_cu_df6f86ca_299834cuda3std6ranges3__45__cpo4swapE:
	.zero		1
.L_8:


//--------------------- .nv.constant0._ZN7cutlass13device_kernelINS_4gemm6kernel13GemmUniversalIN4cute5tupleIJiiiiEEENS1_10collective13CollectiveMmaINS1_34MainloopSm90TmaGmmaWarpSpecializedILi11ENS5_IJNS4_1CILi1EEENSA_ILi4EEESB_EEENS1_32KernelTmaWarpSpecializedPingpongEEENS5_IJNSA_ILi64EEENSA_ILi256EEESG_EEEaNS5_IJlSB_lEEEaSJ_NS4_8TiledMMAINS4_8MMA_AtomIJNS4_4SM904GMMA27MMA_64x256x32_S32S8S8_SS_TNEEEENS4_6LayoutINS5_IJSB_SB_SB_EEENS5_IJNSA_ILi0EEESS_SS_EEEEENS5_IJNS4_10UnderscoreESV_SV_EEEEENS4_23SM90_TMA_LOAD_MULTICASTENS4_14ComposedLayoutINS4_7SwizzleILi2ELi4ELi3EEENS4_18smem_ptr_flag_bitsILi8EEENSQ_INS5_IJNSA_ILi8EEESG_EEENS5_IJSG_SB_EEEEEEEvNS4_8identityENS4_13SM90_TMA_LOADES18_vS19_EENS_8epilogue10collective6detail29Sm90TmaWarpSpecializedAdapterINS1D_15DefaultEpilogueIaSJ_SJ_NS1C_6thread17LinearCombinationIaLi1EiiLNS1H_9ScaleType4KindE0ELNS_15FloatRoundStyleE2EaEENS1_15EpilogueDefaultEEEEEvvEEEEvNT_6ParamsE --------------------------
	.section	.nv.constant0._ZN7cutlass13device_kernelINS_4gemm6kernel13GemmUniversalIN4cute5tupleIJiiiiEEENS1_10collective13CollectiveMmaINS1_34MainloopSm90TmaGmmaWarpSpecializedILi11ENS5_IJNS4_1CILi1EEENSA_ILi4EEESB_EEENS1_32KernelTmaWarpSpecializedPingpongEEENS5_IJNSA_ILi64EEENSA_ILi256EEESG_EEEaNS5_IJlSB_lEEEaSJ_NS4_8TiledMMAINS4_8MMA_AtomIJNS4_4SM904GMMA27MMA_64x256x32_S32S8S8_SS_TNEEEENS4_6LayoutINS5_IJSB_SB_SB_EEENS5_IJNSA_ILi0EEESS_SS_EEEEENS5_IJNS4_10UnderscoreESV_SV_EEEEENS4_23SM90_TMA_LOAD_MULTICASTENS4_14ComposedLayoutINS4_7SwizzleILi2ELi4ELi3EEENS4_18smem_ptr_flag_bitsILi8EEENSQ_INS5_IJNSA_ILi8EEESG_EEENS5_IJSG_SB_EEEEEEEvNS4_8identityENS4_13SM90_TMA_LOADES18_vS19_EENS_8epilogue10collective6detail29Sm90TmaWarpSpecializedAdapterINS1D_15DefaultEpilogueIaSJ_SJ_NS1C_6thread17LinearCombinationIaLi1EiiLNS1H_9ScaleType4KindE0ELNS_15FloatRoundStyleE2EaEENS1_15EpilogueDefaultEEEEEvvEEEEvNT_6ParamsE,"a",@progbits
	.sectionflags	@""
	.align	4
.nv.constant0._ZN7cutlass13device_kernelINS_4gemm6kernel13GemmUniversalIN4cute5tupleIJiiiiEEENS1_10collective13CollectiveMmaINS1_34MainloopSm90TmaGmmaWarpSpecializedILi11ENS5_IJNS4_1CILi1EEENSA_ILi4EEESB_EEENS1_32KernelTmaWarpSpecializedPingpongEEENS5_IJNSA_ILi64EEENSA_ILi256EEESG_EEEaNS5_IJlSB_lEEEaSJ_NS4_8TiledMMAINS4_8MMA_AtomIJNS4_4SM904GMMA27MMA_64x256x32_S32S8S8_SS_TNEEEENS4_6LayoutINS5_IJSB_SB_SB_EEENS5_IJNSA_ILi0EEESS_SS_EEEEENS5_IJNS4_10UnderscoreESV_SV_EEEEENS4_23SM90_TMA_LOAD_MULTICASTENS4_14ComposedLayoutINS4_7SwizzleILi2ELi4ELi3EEENS4_18smem_ptr_flag_bitsILi8EEENSQ_INS5_IJNSA_ILi8EEESG_EEENS5_IJSG_SB_EEEEEEEvNS4_8identityENS4_13SM90_TMA_LOADES18_vS19_EENS_8epilogue10collective6detail29Sm90TmaWarpSpecializedAdapterINS1D_15DefaultEpilogueIaSJ_SJ_NS1C_6thread17LinearCombinationIaLi1EiiLNS1H_9ScaleType4KindE0ELNS_15FloatRoundStyleE2EaEENS1_15EpilogueDefaultEEEEEvvEEEEvNT_6ParamsE:
	.zero		1664


//--------------------- SYMBOLS --------------------------

	.type		.nv.reservedSmem.offset0,@object
	.size		.nv.reservedSmem.offset0,0x4
	.type		__assertfail,@function
